//
// Generated by NVIDIA NVVM Compiler
//
// Compiler Build ID: CL-36424714
// Cuda compilation tools, release 13.0, V13.0.88
// Based on NVVM 20.0.0
//

.version 9.0
.target sm_100
.address_size 64

	// .globl	_Z6xxhashPhPjS0_
.const .align 4 .b8 g[28] = {40, 68, 35, 36, 119, 202, 235, 133, 0, 0, 0, 0, 79, 134, 200, 97, 61, 174, 178, 194, 47, 235, 212, 39, 177, 103, 86, 22};
.const .align 4 .b8 g1[16] = {1, 0, 0, 0, 7, 0, 0, 0, 12, 0, 0, 0, 18};

.visible .entry _Z6xxhashPhPjS0_(
	.param .u64 .ptr .align 1 _Z6xxhashPhPjS0__param_0,
	.param .u64 .ptr .align 1 _Z6xxhashPhPjS0__param_1,
	.param .u64 .ptr .align 1 _Z6xxhashPhPjS0__param_2
)
{
	.local .align 16 .b8 	__local_depot0[16];
	.reg .b64 	%SP;
	.reg .b64 	%SPL;
	.reg .pred 	%p<36>;
	.reg .b32 	%r<583>;
	.reg .b64 	%rd<66>;

	mov.u64 	%SPL, __local_depot0;
	ld.param.u64 	%rd8, [_Z6xxhashPhPjS0__param_0];
	ld.param.u64 	%rd6, [_Z6xxhashPhPjS0__param_1];
	ld.param.u64 	%rd7, [_Z6xxhashPhPjS0__param_2];
	cvta.to.global.u64 	%rd1, %rd8;
	add.u64 	%rd2, %SPL, 0;
	// begin inline asm
	mov.u32 %r119, %laneid;
	// end inline asm
	mov.u32 	%r2, %tid.x;
	mov.u32 	%r3, %ntid.x;
	mov.u32 	%r120, %ctaid.x;
	mad.lo.s32 	%r4, %r3, %r120, %r2;
	setp.gt.u32 	%p1, %r4, 2519;
	@%p1 bra 	$L__BB0_44;
	shr.u32 	%r5, %r4, 2;
	cvta.to.global.u64 	%rd10, %rd6;
	and.b32  	%r121, %r4, -4;
	cvt.u64.u32 	%rd11, %r121;
	add.s64 	%rd12, %rd10, %rd11;
	ld.global.u32 	%r6, [%rd12];
	ld.global.u32 	%r7, [%rd12+4];
	sub.s32 	%r8, %r7, %r6;
	shr.s32 	%r122, %r6, 31;
	shr.u32 	%r123, %r122, 30;
	add.s32 	%r124, %r6, %r123;
	shr.s32 	%r125, %r124, 2;
	mov.u32 	%r126, %tid.y;
	mov.u32 	%r127, %tid.z;
	mov.u32 	%r128, %ntid.y;
	mad.lo.s32 	%r129, %r127, %r128, %r126;
	mad.lo.s32 	%r130, %r129, %r3, %r2;
	and.b32  	%r9, %r130, 3;
	add.s32 	%r539, %r125, %r9;
	shl.b32 	%r131, %r130, 2;
	cvt.u64.u32 	%rd13, %r131;
	and.b64  	%rd14, %rd13, 12;
	mov.u64 	%rd15, g;
	add.s64 	%rd16, %rd15, %rd14;
	ld.const.u32 	%r546, [%rd16];
	add.s64 	%rd3, %rd2, %rd14;
	st.local.u32 	[%rd3], %r546;
	ld.const.u32 	%r12, [g+24];
	setp.lt.s32 	%p2, %r8, 16;
	@%p2 bra 	$L__BB0_14;
	ld.const.u32 	%r13, [g+4];
	ld.const.u32 	%r14, [g+12];
	add.s32 	%r15, %r8, -16;
	shr.u32 	%r134, %r15, 4;
	add.s32 	%r16, %r134, 1;
	and.b32  	%r17, %r16, 7;
	setp.lt.u32 	%p3, %r15, 112;
	@%p3 bra 	$L__BB0_5;
	and.b32  	%r135, %r16, 536870904;
	neg.s32 	%r534, %r135;
	add.s64 	%rd4, %rd1, 64;
$L__BB0_4:
	.pragma "nounroll";
	mul.wide.s32 	%rd17, %r539, 4;
	add.s64 	%rd18, %rd4, %rd17;
	ld.global.u32 	%r136, [%rd18+-64];
	mad.lo.s32 	%r137, %r13, %r136, %r546;
	shf.l.wrap.b32 	%r138, %r137, %r137, 13;
	mul.lo.s32 	%r139, %r14, %r138;
	ld.global.u32 	%r140, [%rd18+-48];
	mul.lo.s32 	%r141, %r13, %r140;
	sub.s32 	%r142, %r141, %r139;
	shf.l.wrap.b32 	%r143, %r142, %r142, 13;
	mul.lo.s32 	%r144, %r14, %r143;
	ld.global.u32 	%r145, [%rd18+-32];
	mul.lo.s32 	%r146, %r13, %r145;
	sub.s32 	%r147, %r146, %r144;
	shf.l.wrap.b32 	%r148, %r147, %r147, 13;
	mul.lo.s32 	%r149, %r14, %r148;
	ld.global.u32 	%r150, [%rd18+-16];
	mul.lo.s32 	%r151, %r13, %r150;
	sub.s32 	%r152, %r151, %r149;
	shf.l.wrap.b32 	%r153, %r152, %r152, 13;
	mul.lo.s32 	%r154, %r14, %r153;
	ld.global.u32 	%r155, [%rd18];
	mul.lo.s32 	%r156, %r13, %r155;
	sub.s32 	%r157, %r156, %r154;
	shf.l.wrap.b32 	%r158, %r157, %r157, 13;
	mul.lo.s32 	%r159, %r14, %r158;
	ld.global.u32 	%r160, [%rd18+16];
	mul.lo.s32 	%r161, %r13, %r160;
	sub.s32 	%r162, %r161, %r159;
	shf.l.wrap.b32 	%r163, %r162, %r162, 13;
	mul.lo.s32 	%r164, %r14, %r163;
	ld.global.u32 	%r165, [%rd18+32];
	mul.lo.s32 	%r166, %r13, %r165;
	sub.s32 	%r167, %r166, %r164;
	shf.l.wrap.b32 	%r168, %r167, %r167, 13;
	mul.lo.s32 	%r169, %r14, %r168;
	ld.global.u32 	%r170, [%rd18+48];
	mul.lo.s32 	%r171, %r13, %r170;
	sub.s32 	%r172, %r171, %r169;
	shf.l.wrap.b32 	%r173, %r172, %r172, 13;
	mul.lo.s32 	%r174, %r14, %r173;
	neg.s32 	%r546, %r174;
	add.s32 	%r539, %r539, 32;
	add.s32 	%r534, %r534, 8;
	setp.ne.s32 	%p4, %r534, 0;
	@%p4 bra 	$L__BB0_4;
$L__BB0_5:
	setp.eq.s32 	%p5, %r17, 0;
	@%p5 bra 	$L__BB0_13;
	setp.lt.u32 	%p6, %r17, 4;
	@%p6 bra 	$L__BB0_8;
	mul.wide.s32 	%rd19, %r539, 4;
	add.s64 	%rd20, %rd1, %rd19;
	ld.global.u32 	%r176, [%rd20];
	mad.lo.s32 	%r177, %r13, %r176, %r546;
	shf.l.wrap.b32 	%r178, %r177, %r177, 13;
	mul.lo.s32 	%r179, %r14, %r178;
	ld.global.u32 	%r180, [%rd20+16];
	mul.lo.s32 	%r181, %r13, %r180;
	sub.s32 	%r182, %r181, %r179;
	shf.l.wrap.b32 	%r183, %r182, %r182, 13;
	mul.lo.s32 	%r184, %r14, %r183;
	ld.global.u32 	%r185, [%rd20+32];
	mul.lo.s32 	%r186, %r13, %r185;
	sub.s32 	%r187, %r186, %r184;
	shf.l.wrap.b32 	%r188, %r187, %r187, 13;
	mul.lo.s32 	%r189, %r14, %r188;
	ld.global.u32 	%r190, [%rd20+48];
	mul.lo.s32 	%r191, %r13, %r190;
	sub.s32 	%r192, %r191, %r189;
	shf.l.wrap.b32 	%r193, %r192, %r192, 13;
	mul.lo.s32 	%r194, %r14, %r193;
	add.s32 	%r539, %r539, 16;
	neg.s32 	%r546, %r194;
$L__BB0_8:
	and.b32  	%r196, %r16, 3;
	setp.eq.s32 	%p7, %r196, 0;
	@%p7 bra 	$L__BB0_13;
	setp.eq.s32 	%p8, %r196, 1;
	@%p8 bra 	$L__BB0_11;
	mul.wide.s32 	%rd21, %r539, 4;
	add.s64 	%rd22, %rd1, %rd21;
	ld.global.u32 	%r197, [%rd22];
	mad.lo.s32 	%r198, %r13, %r197, %r546;
	shf.l.wrap.b32 	%r199, %r198, %r198, 13;
	mul.lo.s32 	%r200, %r14, %r199;
	ld.global.u32 	%r201, [%rd22+16];
	mul.lo.s32 	%r202, %r13, %r201;
	sub.s32 	%r203, %r202, %r200;
	shf.l.wrap.b32 	%r204, %r203, %r203, 13;
	mul.lo.s32 	%r205, %r14, %r204;
	add.s32 	%r539, %r539, 8;
	neg.s32 	%r546, %r205;
$L__BB0_11:
	and.b32  	%r206, %r15, 16;
	setp.ne.s32 	%p9, %r206, 0;
	@%p9 bra 	$L__BB0_13;
	mul.wide.s32 	%rd23, %r539, 4;
	add.s64 	%rd24, %rd1, %rd23;
	ld.global.u32 	%r207, [%rd24];
	mad.lo.s32 	%r208, %r13, %r207, %r546;
	shf.l.wrap.b32 	%r209, %r208, %r208, 13;
	mul.lo.s32 	%r210, %r14, %r209;
	neg.s32 	%r546, %r210;
$L__BB0_13:
	st.local.u32 	[%rd3], %r546;
$L__BB0_14:
	setp.gt.s32 	%p10, %r8, 15;
	and.b32  	%r211, %r119, -4;
	mov.b32 	%r212, 15;
	shl.b32 	%r40, %r212, %r211;
	vote.sync.ballot.b32 	%r213, %p10, %r40;
	setp.eq.s32 	%p12, %r213, 0;
	@%p12 bra 	$L__BB0_17;
	setp.ne.s32 	%p13, %r9, 0;
	@%p13 bra 	$L__BB0_44;
	ld.local.v2.u32 	{%r214, %r215}, [%rd2];
	shf.l.wrap.b32 	%r216, %r214, %r214, 1;
	shf.l.wrap.b32 	%r217, %r215, %r215, 7;
	shfl.sync.idx.b32	%r218|%p14, %r217, 1, 7199, %r40;
	add.s32 	%r219, %r218, %r216;
	ld.local.u32 	%r220, [%rd2+8];
	shf.l.wrap.b32 	%r221, %r220, %r220, 12;
	shfl.sync.idx.b32	%r222|%p15, %r221, 2, 7199, %r40;
	add.s32 	%r223, %r219, %r222;
	ld.local.u32 	%r224, [%rd2+12];
	shf.l.wrap.b32 	%r225, %r224, %r224, 18;
	shfl.sync.idx.b32	%r226|%p16, %r225, 3, 7199, %r40;
	add.s32 	%r547, %r223, %r226;
	bra.uni 	$L__BB0_18;
$L__BB0_17:
	setp.ne.s32 	%p17, %r9, 0;
	setp.gt.s32 	%p18, %r8, 15;
	selp.b32 	%r547, 0, %r12, %p18;
	@%p17 bra 	$L__BB0_44;
$L__BB0_18:
	add.s32 	%r582, %r547, %r8;
	shr.s32 	%r227, %r8, 31;
	shr.u32 	%r228, %r227, 28;
	add.s32 	%r229, %r8, %r228;
	and.b32  	%r564, %r229, -16;
	or.b32  	%r555, %r564, 4;
	setp.gt.s32 	%p19, %r555, %r8;
	@%p19 bra 	$L__BB0_31;
	ld.const.u32 	%r47, [g+16];
	ld.const.u32 	%r48, [g+20];
	ld.const.u32 	%r49, [g+12];
	add.s32 	%r566, %r6, %r564;
	sub.s32 	%r231, %r7, %r566;
	add.s32 	%r51, %r231, -4;
	shr.u32 	%r232, %r51, 2;
	add.s32 	%r52, %r232, 1;
	and.b32  	%r53, %r52, 7;
	setp.lt.u32 	%p20, %r51, 28;
	@%p20 bra 	$L__BB0_23;
	add.s32 	%r567, %r564, 16;
	and.b32  	%r233, %r52, 2147483640;
	neg.s32 	%r565, %r233;
$L__BB0_21:
	.pragma "nounroll";
	shr.s32 	%r234, %r566, 31;
	shr.u32 	%r235, %r234, 30;
	add.s32 	%r236, %r566, %r235;
	shr.s32 	%r237, %r236, 2;
	mul.wide.s32 	%rd25, %r237, 4;
	add.s64 	%rd26, %rd1, %rd25;
	ld.global.u32 	%r238, [%rd26];
	mul.lo.s32 	%r239, %r47, %r238;
	shf.l.wrap.b32 	%r240, %r239, %r239, 17;
	mul.lo.s32 	%r241, %r240, %r48;
	xor.b32  	%r242, %r241, %r582;
	shf.l.wrap.b32 	%r243, %r242, %r242, 17;
	mul.lo.s32 	%r244, %r243, %r49;
	sub.s32 	%r245, %r48, %r244;
	add.s32 	%r246, %r566, 4;
	shr.s32 	%r247, %r246, 31;
	shr.u32 	%r248, %r247, 30;
	add.s32 	%r249, %r246, %r248;
	shr.s32 	%r250, %r249, 2;
	mul.wide.s32 	%rd27, %r250, 4;
	add.s64 	%rd28, %rd1, %rd27;
	ld.global.u32 	%r251, [%rd28];
	mul.lo.s32 	%r252, %r47, %r251;
	shf.l.wrap.b32 	%r253, %r252, %r252, 17;
	mul.lo.s32 	%r254, %r253, %r48;
	xor.b32  	%r255, %r254, %r245;
	shf.l.wrap.b32 	%r256, %r255, %r255, 17;
	mul.lo.s32 	%r257, %r256, %r49;
	sub.s32 	%r258, %r48, %r257;
	add.s32 	%r259, %r566, 8;
	shr.s32 	%r260, %r259, 31;
	shr.u32 	%r261, %r260, 30;
	add.s32 	%r262, %r259, %r261;
	shr.s32 	%r263, %r262, 2;
	mul.wide.s32 	%rd29, %r263, 4;
	add.s64 	%rd30, %rd1, %rd29;
	ld.global.u32 	%r264, [%rd30];
	mul.lo.s32 	%r265, %r47, %r264;
	shf.l.wrap.b32 	%r266, %r265, %r265, 17;
	mul.lo.s32 	%r267, %r266, %r48;
	xor.b32  	%r268, %r267, %r258;
	shf.l.wrap.b32 	%r269, %r268, %r268, 17;
	mul.lo.s32 	%r270, %r269, %r49;
	sub.s32 	%r271, %r48, %r270;
	add.s32 	%r272, %r566, 12;
	shr.s32 	%r273, %r272, 31;
	shr.u32 	%r274, %r273, 30;
	add.s32 	%r275, %r272, %r274;
	shr.s32 	%r276, %r275, 2;
	mul.wide.s32 	%rd31, %r276, 4;
	add.s64 	%rd32, %rd1, %rd31;
	ld.global.u32 	%r277, [%rd32];
	mul.lo.s32 	%r278, %r47, %r277;
	shf.l.wrap.b32 	%r279, %r278, %r278, 17;
	mul.lo.s32 	%r280, %r279, %r48;
	xor.b32  	%r281, %r280, %r271;
	shf.l.wrap.b32 	%r282, %r281, %r281, 17;
	mul.lo.s32 	%r283, %r282, %r49;
	sub.s32 	%r284, %r48, %r283;
	add.s32 	%r285, %r566, 16;
	shr.s32 	%r286, %r285, 31;
	shr.u32 	%r287, %r286, 30;
	add.s32 	%r288, %r285, %r287;
	shr.s32 	%r289, %r288, 2;
	mul.wide.s32 	%rd33, %r289, 4;
	add.s64 	%rd34, %rd1, %rd33;
	ld.global.u32 	%r290, [%rd34];
	mul.lo.s32 	%r291, %r47, %r290;
	shf.l.wrap.b32 	%r292, %r291, %r291, 17;
	mul.lo.s32 	%r293, %r292, %r48;
	xor.b32  	%r294, %r293, %r284;
	shf.l.wrap.b32 	%r295, %r294, %r294, 17;
	mul.lo.s32 	%r296, %r295, %r49;
	sub.s32 	%r297, %r48, %r296;
	add.s32 	%r298, %r566, 20;
	shr.s32 	%r299, %r298, 31;
	shr.u32 	%r300, %r299, 30;
	add.s32 	%r301, %r298, %r300;
	shr.s32 	%r302, %r301, 2;
	mul.wide.s32 	%rd35, %r302, 4;
	add.s64 	%rd36, %rd1, %rd35;
	ld.global.u32 	%r303, [%rd36];
	mul.lo.s32 	%r304, %r47, %r303;
	shf.l.wrap.b32 	%r305, %r304, %r304, 17;
	mul.lo.s32 	%r306, %r305, %r48;
	xor.b32  	%r307, %r306, %r297;
	shf.l.wrap.b32 	%r308, %r307, %r307, 17;
	mul.lo.s32 	%r309, %r308, %r49;
	sub.s32 	%r310, %r48, %r309;
	add.s32 	%r311, %r566, 24;
	shr.s32 	%r312, %r311, 31;
	shr.u32 	%r313, %r312, 30;
	add.s32 	%r314, %r311, %r313;
	shr.s32 	%r315, %r314, 2;
	mul.wide.s32 	%rd37, %r315, 4;
	add.s64 	%rd38, %rd1, %rd37;
	ld.global.u32 	%r316, [%rd38];
	mul.lo.s32 	%r317, %r47, %r316;
	shf.l.wrap.b32 	%r318, %r317, %r317, 17;
	mul.lo.s32 	%r319, %r318, %r48;
	xor.b32  	%r320, %r319, %r310;
	shf.l.wrap.b32 	%r321, %r320, %r320, 17;
	mul.lo.s32 	%r322, %r321, %r49;
	sub.s32 	%r323, %r48, %r322;
	add.s32 	%r324, %r566, 28;
	shr.s32 	%r325, %r324, 31;
	shr.u32 	%r326, %r325, 30;
	add.s32 	%r327, %r324, %r326;
	shr.s32 	%r328, %r327, 2;
	mul.wide.s32 	%rd39, %r328, 4;
	add.s64 	%rd40, %rd1, %rd39;
	ld.global.u32 	%r329, [%rd40];
	mul.lo.s32 	%r330, %r47, %r329;
	shf.l.wrap.b32 	%r331, %r330, %r330, 17;
	mul.lo.s32 	%r332, %r331, %r48;
	xor.b32  	%r333, %r332, %r323;
	shf.l.wrap.b32 	%r334, %r333, %r333, 17;
	mul.lo.s32 	%r335, %r334, %r49;
	sub.s32 	%r582, %r48, %r335;
	add.s32 	%r567, %r567, 32;
	add.s32 	%r566, %r566, 32;
	add.s32 	%r565, %r565, 8;
	setp.eq.s32 	%p21, %r565, 0;
	@%p21 bra 	$L__BB0_22;
	bra.uni 	$L__BB0_21;
$L__BB0_22:
	add.s32 	%r555, %r567, -12;
	add.s32 	%r564, %r567, -16;
$L__BB0_23:
	setp.eq.s32 	%p22, %r53, 0;
	@%p22 bra 	$L__BB0_31;
	setp.lt.u32 	%p23, %r53, 4;
	@%p23 bra 	$L__BB0_26;
	add.s32 	%r337, %r564, %r6;
	shr.s32 	%r338, %r337, 31;
	shr.u32 	%r339, %r338, 30;
	add.s32 	%r340, %r337, %r339;
	shr.s32 	%r341, %r340, 2;
	mul.wide.s32 	%rd41, %r341, 4;
	add.s64 	%rd42, %rd1, %rd41;
	ld.global.u32 	%r342, [%rd42];
	mul.lo.s32 	%r343, %r47, %r342;
	shf.l.wrap.b32 	%r344, %r343, %r343, 17;
	mul.lo.s32 	%r345, %r344, %r48;
	xor.b32  	%r346, %r345, %r582;
	shf.l.wrap.b32 	%r347, %r346, %r346, 17;
	mul.lo.s32 	%r348, %r347, %r49;
	sub.s32 	%r349, %r48, %r348;
	add.s32 	%r350, %r555, %r6;
	shr.s32 	%r351, %r350, 31;
	shr.u32 	%r352, %r351, 30;
	add.s32 	%r353, %r350, %r352;
	shr.s32 	%r354, %r353, 2;
	mul.wide.s32 	%rd43, %r354, 4;
	add.s64 	%rd44, %rd1, %rd43;
	ld.global.u32 	%r355, [%rd44];
	mul.lo.s32 	%r356, %r47, %r355;
	shf.l.wrap.b32 	%r357, %r356, %r356, 17;
	mul.lo.s32 	%r358, %r357, %r48;
	xor.b32  	%r359, %r358, %r349;
	shf.l.wrap.b32 	%r360, %r359, %r359, 17;
	mul.lo.s32 	%r361, %r360, %r49;
	sub.s32 	%r362, %r48, %r361;
	add.s32 	%r363, %r350, 4;
	shr.s32 	%r364, %r363, 31;
	shr.u32 	%r365, %r364, 30;
	add.s32 	%r366, %r363, %r365;
	shr.s32 	%r367, %r366, 2;
	mul.wide.s32 	%rd45, %r367, 4;
	add.s64 	%rd46, %rd1, %rd45;
	ld.global.u32 	%r368, [%rd46];
	mul.lo.s32 	%r369, %r47, %r368;
	shf.l.wrap.b32 	%r370, %r369, %r369, 17;
	mul.lo.s32 	%r371, %r370, %r48;
	xor.b32  	%r372, %r371, %r362;
	shf.l.wrap.b32 	%r373, %r372, %r372, 17;
	mul.lo.s32 	%r374, %r373, %r49;
	sub.s32 	%r375, %r48, %r374;
	add.s32 	%r376, %r350, 8;
	shr.s32 	%r377, %r376, 31;
	shr.u32 	%r378, %r377, 30;
	add.s32 	%r379, %r376, %r378;
	shr.s32 	%r380, %r379, 2;
	mul.wide.s32 	%rd47, %r380, 4;
	add.s64 	%rd48, %rd1, %rd47;
	ld.global.u32 	%r381, [%rd48];
	mul.lo.s32 	%r382, %r47, %r381;
	shf.l.wrap.b32 	%r383, %r382, %r382, 17;
	mul.lo.s32 	%r384, %r383, %r48;
	xor.b32  	%r385, %r384, %r375;
	shf.l.wrap.b32 	%r386, %r385, %r385, 17;
	mul.lo.s32 	%r387, %r386, %r49;
	sub.s32 	%r582, %r48, %r387;
	add.s32 	%r564, %r555, 12;
	add.s32 	%r555, %r555, 16;
$L__BB0_26:
	and.b32  	%r389, %r52, 3;
	setp.eq.s32 	%p24, %r389, 0;
	@%p24 bra 	$L__BB0_31;
	setp.eq.s32 	%p25, %r389, 1;
	@%p25 bra 	$L__BB0_29;
	add.s32 	%r390, %r564, %r6;
	shr.s32 	%r391, %r390, 31;
	shr.u32 	%r392, %r391, 30;
	add.s32 	%r393, %r390, %r392;
	shr.s32 	%r394, %r393, 2;
	mul.wide.s32 	%rd49, %r394, 4;
	add.s64 	%rd50, %rd1, %rd49;
	ld.global.u32 	%r395, [%rd50];
	mul.lo.s32 	%r396, %r47, %r395;
	shf.l.wrap.b32 	%r397, %r396, %r396, 17;
	mul.lo.s32 	%r398, %r397, %r48;
	xor.b32  	%r399, %r398, %r582;
	shf.l.wrap.b32 	%r400, %r399, %r399, 17;
	mul.lo.s32 	%r401, %r400, %r49;
	sub.s32 	%r402, %r48, %r401;
	add.s32 	%r403, %r555, %r6;
	shr.s32 	%r404, %r403, 31;
	shr.u32 	%r405, %r404, 30;
	add.s32 	%r406, %r403, %r405;
	shr.s32 	%r407, %r406, 2;
	mul.wide.s32 	%rd51, %r407, 4;
	add.s64 	%rd52, %rd1, %rd51;
	ld.global.u32 	%r408, [%rd52];
	mul.lo.s32 	%r409, %r47, %r408;
	shf.l.wrap.b32 	%r410, %r409, %r409, 17;
	mul.lo.s32 	%r411, %r410, %r48;
	xor.b32  	%r412, %r411, %r402;
	shf.l.wrap.b32 	%r413, %r412, %r412, 17;
	mul.lo.s32 	%r414, %r413, %r49;
	sub.s32 	%r582, %r48, %r414;
	add.s32 	%r564, %r555, 4;
	add.s32 	%r555, %r555, 8;
$L__BB0_29:
	and.b32  	%r415, %r51, 4;
	setp.ne.s32 	%p26, %r415, 0;
	@%p26 bra 	$L__BB0_31;
	add.s32 	%r416, %r564, %r6;
	shr.s32 	%r417, %r416, 31;
	shr.u32 	%r418, %r417, 30;
	add.s32 	%r419, %r416, %r418;
	shr.s32 	%r420, %r419, 2;
	mul.wide.s32 	%rd53, %r420, 4;
	add.s64 	%rd54, %rd1, %rd53;
	ld.global.u32 	%r421, [%rd54];
	mul.lo.s32 	%r422, %r47, %r421;
	shf.l.wrap.b32 	%r423, %r422, %r422, 17;
	mul.lo.s32 	%r424, %r423, %r48;
	xor.b32  	%r425, %r424, %r582;
	shf.l.wrap.b32 	%r426, %r425, %r425, 17;
	mul.lo.s32 	%r427, %r426, %r49;
	sub.s32 	%r582, %r48, %r427;
	mov.u32 	%r564, %r555;
$L__BB0_31:
	setp.ge.s32 	%p27, %r564, %r8;
	@%p27 bra 	$L__BB0_43;
	ld.const.u32 	%r82, [g+12];
	add.s32 	%r569, %r564, %r6;
	sub.s32 	%r84, %r7, %r569;
	and.b32  	%r85, %r84, 7;
	sub.s32 	%r429, %r564, %r7;
	add.s32 	%r430, %r429, %r6;
	setp.gt.u32 	%p28, %r430, -8;
	@%p28 bra 	$L__BB0_35;
	and.b32  	%r431, %r84, -8;
	neg.s32 	%r570, %r431;
	add.s64 	%rd5, %rd1, 3;
$L__BB0_34:
	.pragma "nounroll";
	cvt.s64.s32 	%rd55, %r569;
	add.s64 	%rd56, %rd5, %rd55;
	ld.global.u8 	%r432, [%rd56+-3];
	mul.lo.s32 	%r433, %r12, %r432;
	xor.b32  	%r434, %r433, %r582;
	shf.l.wrap.b32 	%r435, %r434, %r434, 11;
	mul.lo.s32 	%r436, %r82, %r435;
	neg.s32 	%r437, %r436;
	ld.global.u8 	%r438, [%rd56+-2];
	mul.lo.s32 	%r439, %r12, %r438;
	xor.b32  	%r440, %r439, %r437;
	shf.l.wrap.b32 	%r441, %r440, %r440, 11;
	mul.lo.s32 	%r442, %r82, %r441;
	neg.s32 	%r443, %r442;
	ld.global.u8 	%r444, [%rd56+-1];
	mul.lo.s32 	%r445, %r12, %r444;
	xor.b32  	%r446, %r445, %r443;
	shf.l.wrap.b32 	%r447, %r446, %r446, 11;
	mul.lo.s32 	%r448, %r82, %r447;
	neg.s32 	%r449, %r448;
	ld.global.u8 	%r450, [%rd56];
	mul.lo.s32 	%r451, %r12, %r450;
	xor.b32  	%r452, %r451, %r449;
	shf.l.wrap.b32 	%r453, %r452, %r452, 11;
	mul.lo.s32 	%r454, %r82, %r453;
	neg.s32 	%r455, %r454;
	ld.global.u8 	%r456, [%rd56+1];
	mul.lo.s32 	%r457, %r12, %r456;
	xor.b32  	%r458, %r457, %r455;
	shf.l.wrap.b32 	%r459, %r458, %r458, 11;
	mul.lo.s32 	%r460, %r82, %r459;
	neg.s32 	%r461, %r460;
	ld.global.u8 	%r462, [%rd56+2];
	mul.lo.s32 	%r463, %r12, %r462;
	xor.b32  	%r464, %r463, %r461;
	shf.l.wrap.b32 	%r465, %r464, %r464, 11;
	mul.lo.s32 	%r466, %r82, %r465;
	neg.s32 	%r467, %r466;
	ld.global.u8 	%r468, [%rd56+3];
	mul.lo.s32 	%r469, %r12, %r468;
	xor.b32  	%r470, %r469, %r467;
	shf.l.wrap.b32 	%r471, %r470, %r470, 11;
	mul.lo.s32 	%r472, %r82, %r471;
	neg.s32 	%r473, %r472;
	ld.global.u8 	%r474, [%rd56+4];
	mul.lo.s32 	%r475, %r12, %r474;
	xor.b32  	%r476, %r475, %r473;
	shf.l.wrap.b32 	%r477, %r476, %r476, 11;
	mul.lo.s32 	%r478, %r82, %r477;
	neg.s32 	%r582, %r478;
	add.s32 	%r564, %r564, 8;
	add.s32 	%r570, %r570, 8;
	add.s32 	%r569, %r569, 8;
	setp.ne.s32 	%p29, %r570, 0;
	@%p29 bra 	$L__BB0_34;
$L__BB0_35:
	setp.eq.s32 	%p30, %r85, 0;
	@%p30 bra 	$L__BB0_43;
	and.b32  	%r106, %r84, 3;
	setp.lt.u32 	%p31, %r85, 4;
	@%p31 bra 	$L__BB0_38;
	add.s32 	%r480, %r564, %r6;
	cvt.s64.s32 	%rd57, %r480;
	add.s64 	%rd58, %rd1, %rd57;
	ld.global.u8 	%r481, [%rd58];
	mul.lo.s32 	%r482, %r12, %r481;
	xor.b32  	%r483, %r482, %r582;
	shf.l.wrap.b32 	%r484, %r483, %r483, 11;
	mul.lo.s32 	%r485, %r82, %r484;
	neg.s32 	%r486, %r485;
	ld.global.u8 	%r487, [%rd58+1];
	mul.lo.s32 	%r488, %r12, %r487;
	xor.b32  	%r489, %r488, %r486;
	shf.l.wrap.b32 	%r490, %r489, %r489, 11;
	mul.lo.s32 	%r491, %r82, %r490;
	neg.s32 	%r492, %r491;
	ld.global.u8 	%r493, [%rd58+2];
	mul.lo.s32 	%r494, %r12, %r493;
	xor.b32  	%r495, %r494, %r492;
	shf.l.wrap.b32 	%r496, %r495, %r495, 11;
	mul.lo.s32 	%r497, %r82, %r496;
	neg.s32 	%r498, %r497;
	ld.global.u8 	%r499, [%rd58+3];
	mul.lo.s32 	%r500, %r12, %r499;
	xor.b32  	%r501, %r500, %r498;
	shf.l.wrap.b32 	%r502, %r501, %r501, 11;
	mul.lo.s32 	%r503, %r82, %r502;
	neg.s32 	%r582, %r503;
	add.s32 	%r564, %r564, 4;
$L__BB0_38:
	setp.eq.s32 	%p32, %r106, 0;
	@%p32 bra 	$L__BB0_43;
	setp.eq.s32 	%p33, %r106, 1;
	@%p33 bra 	$L__BB0_41;
	add.s32 	%r505, %r564, %r6;
	cvt.s64.s32 	%rd59, %r505;
	add.s64 	%rd60, %rd1, %rd59;
	ld.global.u8 	%r506, [%rd60];
	mul.lo.s32 	%r507, %r12, %r506;
	xor.b32  	%r508, %r507, %r582;
	shf.l.wrap.b32 	%r509, %r508, %r508, 11;
	mul.lo.s32 	%r510, %r82, %r509;
	neg.s32 	%r511, %r510;
	ld.global.u8 	%r512, [%rd60+1];
	mul.lo.s32 	%r513, %r12, %r512;
	xor.b32  	%r514, %r513, %r511;
	shf.l.wrap.b32 	%r515, %r514, %r514, 11;
	mul.lo.s32 	%r516, %r82, %r515;
	neg.s32 	%r582, %r516;
	add.s32 	%r564, %r564, 2;
$L__BB0_41:
	and.b32  	%r517, %r84, 1;
	setp.eq.b32 	%p34, %r517, 1;
	not.pred 	%p35, %p34;
	@%p35 bra 	$L__BB0_43;
	add.s32 	%r518, %r564, %r6;
	cvt.s64.s32 	%rd61, %r518;
	add.s64 	%rd62, %rd1, %rd61;
	ld.global.u8 	%r519, [%rd62];
	mul.lo.s32 	%r520, %r12, %r519;
	xor.b32  	%r521, %r520, %r582;
	shf.l.wrap.b32 	%r522, %r521, %r521, 11;
	mul.lo.s32 	%r523, %r82, %r522;
	neg.s32 	%r582, %r523;
$L__BB0_43:
	shr.s32 	%r524, %r582, 15;
	xor.b32  	%r525, %r524, %r582;
	ld.const.u32 	%r526, [g+4];
	mul.lo.s32 	%r527, %r526, %r525;
	shr.s32 	%r528, %r527, 13;
	xor.b32  	%r529, %r528, %r527;
	ld.const.u32 	%r530, [g+16];
	mul.lo.s32 	%r531, %r529, %r530;
	shr.s32 	%r532, %r531, 16;
	xor.b32  	%r533, %r532, %r531;
	cvta.to.global.u64 	%rd63, %rd7;
	mul.wide.u32 	%rd64, %r5, 4;
	add.s64 	%rd65, %rd63, %rd64;
	st.global.u32 	[%rd65], %r533;
$L__BB0_44:
	ret;

}


// ===== COMPILED SASS (sm_100) =====

	.target	sm_100

	.elftype	@"ET_EXEC"


//--------------------- .note.nv.tkinfo           --------------------------
	.section	.note.nv.tkinfo,"",@"SHT_NOTE"
	.sectionflags	@"SHF_NOTE_NV_TKINFO"
	.tkinfo
        /*0018*/ 	.word	0x00000002
        /*0030*/ 	.string	""
        /*0030*/ 	.string	"ptxas"
        /*0030*/ 	.string	"Cuda compilation tools, release 13.0, V13.0.88"
        /*0030*/ 	.string	"Build cuda_13.0.r13.0/compiler.36424714_0"
        /*0030*/ 	.string	"-arch sm_100 -m 64 "



//--------------------- .note.nv.cuinfo           --------------------------
	.section	.note.nv.cuinfo,"",@"SHT_NOTE"
	.sectionflags	@"SHF_NOTE_NV_CUINFO"
        /*0018*/ 	.short	0x0002
        /*001a*/ 	.short	0x0064
        /*001c*/ 	.short	0x0082
	.zero		2


//--------------------- .nv.info                  --------------------------
	.section	.nv.info,"",@"SHT_CUDA_INFO"
	.align	4


	//----- nvinfo : EIATTR_REGCOUNT
	.align		4
        /*0000*/ 	.byte	0x04, 0x2f
        /*0002*/ 	.short	(.L_3 - .L_2)
	.align		4
.L_2:
        /*0004*/ 	.word	index@(_Z6xxhashPhPjS0_)
        /*0008*/ 	.word	0x0000001e


	//----- nvinfo : EIATTR_FRAME_SIZE
	.align		4
.L_3:
        /*000c*/ 	.byte	0x04, 0x11
        /*000e*/ 	.short	(.L_5 - .L_4)
	.align		4
.L_4:
        /*0010*/ 	.word	index@(_Z6xxhashPhPjS0_)
        /*0014*/ 	.word	0x00000000


	//----- nvinfo : EIATTR_MIN_STACK_SIZE
	.align		4
.L_5:
        /*0018*/ 	.byte	0x04, 0x12
        /*001a*/ 	.short	(.L_7 - .L_6)
	.align		4
.L_6:
        /*001c*/ 	.word	index@(_Z6xxhashPhPjS0_)
        /*0020*/ 	.word	0x00000000
.L_7:


//--------------------- .nv.compat                --------------------------
	.section	.nv.compat,"",@"SHT_CUDA_COMPAT_INFO"
	.align	4
        /*0000*/ 	.byte	0x02, 0x09, 0x00, 0x00, 0x02, 0x02, 0x01, 0x00, 0x02, 0x05, 0x05, 0x00, 0x03, 0x07, 0x01, 0x01
        /*0010*/ 	.byte	0x02, 0x03, 0x00, 0x00, 0x02, 0x06, 0x01, 0x00, 0x04, 0x0b, 0x08, 0x00, 0x09, 0x00, 0x00, 0x00
        /*0020*/ 	.byte	0x00, 0x00, 0x00, 0x00


//--------------------- .nv.info._Z6xxhashPhPjS0_ --------------------------
	.section	.nv.info._Z6xxhashPhPjS0_,"",@"SHT_CUDA_INFO"
	.sectionflags	@""
	.align	4


	//----- nvinfo : EIATTR_CUDA_API_VERSION
	.align		4
        /*0000*/ 	.byte	0x04, 0x37
        /*0002*/ 	.short	(.L_9 - .L_8)
.L_8:
        /*0004*/ 	.word	0x00000082


	//----- nvinfo : EIATTR_KPARAM_INFO
	.align		4
.L_9:
        /*0008*/ 	.byte	0x04, 0x17
        /*000a*/ 	.short	(.L_11 - .L_10)
.L_10:
        /*000c*/ 	.word	0x00000000
        /*0010*/ 	.short	0x0002
        /*0012*/ 	.short	0x0010
        /*0014*/ 	.byte	0x00, 0xf5, 0x21, 0x00


	//----- nvinfo : EIATTR_KPARAM_INFO
	.align		4
.L_11:
        /*0018*/ 	.byte	0x04, 0x17
        /*001a*/ 	.short	(.L_13 - .L_12)
.L_12:
        /*001c*/ 	.word	0x00000000
        /*0020*/ 	.short	0x0001
        /*0022*/ 	.short	0x0008
        /*0024*/ 	.byte	0x00, 0xf5, 0x21, 0x00


	//----- nvinfo : EIATTR_KPARAM_INFO
	.align		4
.L_13:
        /*0028*/ 	.byte	0x04, 0x17
        /*002a*/ 	.short	(.L_15 - .L_14)
.L_14:
        /*002c*/ 	.word	0x00000000
        /*0030*/ 	.short	0x0000
        /*0032*/ 	.short	0x0000
        /*0034*/ 	.byte	0x00, 0xf5, 0x21, 0x00


	//----- nvinfo : EIATTR_SPARSE_MMA_MASK
	.align		4
.L_15:
        /*0038*/ 	.byte	0x03, 0x50
        /*003a*/ 	.short	0x0000


	//----- nvinfo : EIATTR_MAXREG_COUNT
	.align		4
        /*003c*/ 	.byte	0x03, 0x1b
        /*003e*/ 	.short	0x00ff


	//----- nvinfo : EIATTR_MERCURY_ISA_VERSION
	.align		4
        /*0040*/ 	.byte	0x03, 0x5f
        /*0042*/ 	.short	0x0101


	//----- nvinfo : EIATTR_INT_WARP_WIDE_INSTR_OFFSETS
	.align		4
        /*0044*/ 	.byte	0x04, 0x31
        /*0046*/ 	.short	(.L_17 - .L_16)


	//   ....[0]....
.L_16:
        /*0048*/ 	.word	0x00000a70


	//   ....[1]....
        /*004c*/ 	.word	0x00000a80


	//   ....[2]....
        /*0050*/ 	.word	0x00000a90


	//----- nvinfo : EIATTR_COOP_GROUP_MASK_REGIDS
	.align		4
.L_17:
        /*0054*/ 	.byte	0x04, 0x29
        /*0056*/ 	.short	(.L_19 - .L_18)


	//   ....[0]....
.L_18:
        /*0058*/ 	.word	0x05000007


	//   ....[1]....
        /*005c*/ 	.word	0x05000007


	//   ....[2]....
        /*0060*/ 	.word	0x05000007


	//   ....[3]....
        /*0064*/ 	.word	0x05000007


	//   ....[4]....
        /*0068*/ 	.word	0x05000007


	//   ....[5]....
        /*006c*/ 	.word	0x05000007


	//   ....[6]....
        /*0070*/ 	.word	0x05000007


	//----- nvinfo : EIATTR_COOP_GROUP_INSTR_OFFSETS
	.align		4
.L_19:
        /*0074*/ 	.byte	0x04, 0x28
        /*0076*/ 	.short	(.L_21 - .L_20)


	//   ....[0]....
.L_20:
        /*0078*/ 	.word	0x00000a00


	//   ....[1]....
        /*007c*/ 	.word	0x00000ae0


	//   ....[2]....
        /*0080*/ 	.word	0x00000b00


	//   ....[3]....
        /*0084*/ 	.word	0x00000b10


	//   ....[4]....
        /*0088*/ 	.word	0x000025f0


	//   ....[5]....
        /*008c*/ 	.word	0x000026a0


	//   ....[6]....
        /*0090*/ 	.word	0x00002730


	//----- nvinfo : EIATTR_VRC_CTA_INIT_COUNT
	.align		4
.L_21:
        /*0094*/ 	.byte	0x02, 0x4a
	.zero		1
	.zero		1


	//----- nvinfo : EIATTR_EXIT_INSTR_OFFSETS
	.align		4
        /*0098*/ 	.byte	0x04, 0x1c
        /*009a*/ 	.short	(.L_23 - .L_22)


	//   ....[0]....
.L_22:
        /*009c*/ 	.word	0x00000060


	//   ....[1]....
        /*00a0*/ 	.word	0x00000a60


	//   ....[2]....
        /*00a4*/ 	.word	0x00000b80


	//   ....[3]....
        /*00a8*/ 	.word	0x00002590


	//----- nvinfo : EIATTR_CRS_STACK_SIZE
	.align		4
.L_23:
        /*00ac*/ 	.byte	0x04, 0x1e
        /*00ae*/ 	.short	(.L_25 - .L_24)
.L_24:
        /*00b0*/ 	.word	0x00000000


	//----- nvinfo : EIATTR_CBANK_PARAM_SIZE
	.align		4
.L_25:
        /*00b4*/ 	.byte	0x03, 0x19
        /*00b6*/ 	.short	0x0018


	//----- nvinfo : EIATTR_PARAM_CBANK
	.align		4
        /*00b8*/ 	.byte	0x04, 0x0a
        /*00ba*/ 	.short	(.L_27 - .L_26)
	.align		4
.L_26:
        /*00bc*/ 	.word	index@(.nv.constant0._Z6xxhashPhPjS0_)
        /*00c0*/ 	.short	0x0380
        /*00c2*/ 	.short	0x0018


	//----- nvinfo : EIATTR_SW_WAR
	.align		4
.L_27:
        /*00c4*/ 	.byte	0x04, 0x36
        /*00c6*/ 	.short	(.L_29 - .L_28)
.L_28:
        /*00c8*/ 	.word	0x00000008
.L_29:


//--------------------- .nv.callgraph             --------------------------
	.section	.nv.callgraph,"",@"SHT_CUDA_CALLGRAPH"
	.align	4
	.sectionentsize	8
	.align		4
        /*0000*/ 	.word	0x00000000
	.align		4
        /*0004*/ 	.word	0xffffffff
	.align		4
        /*0008*/ 	.word	0x00000000
	.align		4
        /*000c*/ 	.word	0xfffffffe
	.align		4
        /*0010*/ 	.word	0x00000000
	.align		4
        /*0014*/ 	.word	0xfffffffd
	.align		4
        /*0018*/ 	.word	0x00000000
	.align		4
        /*001c*/ 	.word	0xfffffffc


//--------------------- .nv.constant3             --------------------------
	.section	.nv.constant3,"a",@progbits
	.align	4
.nv.constant3:
	.type		g,@object
	.size		g,(g1 - g)
g:
        /*0000*/ 	.byte	0x28, 0x44, 0x23, 0x24, 0x77, 0xca, 0xeb, 0x85, 0x00, 0x00, 0x00, 0x00, 0x4f, 0x86, 0xc8, 0x61
        /*0010*/ 	.byte	0x3d, 0xae, 0xb2, 0xc2, 0x2f, 0xeb, 0xd4, 0x27, 0xb1, 0x67, 0x56, 0x16
	.type		g1,@object
	.size		g1,(.L_1 - g1)
g1:
        /*001c*/ 	.byte	0x01, 0x00, 0x00, 0x00, 0x07, 0x00, 0x00, 0x00, 0x0c, 0x00, 0x00, 0x00, 0x12, 0x00, 0x00, 0x00
.L_1:


//--------------------- .text._Z6xxhashPhPjS0_    --------------------------
	.section	.text._Z6xxhashPhPjS0_,"ax",@progbits
	.align	128
        .global         _Z6xxhashPhPjS0_
        .type           _Z6xxhashPhPjS0_,@function
        .size           _Z6xxhashPhPjS0_,(.L_x_39 - _Z6xxhashPhPjS0_)
        .other          _Z6xxhashPhPjS0_,@"STO_CUDA_ENTRY STV_DEFAULT"
_Z6xxhashPhPjS0_:
.text._Z6xxhashPhPjS0_:
[----:B------:R-:W-:Y:S01]  /*0000*/  LDC R1, c[0x0][0x37c] ;  /* 0x0000df00ff017b82 */ /* 0x000fe20000000800 */
[----:B------:R-:W0:Y:S01]  /*0010*/  S2R R7, SR_TID.X ;  /* 0x0000000000077919 */ /* 0x000e220000002100 */
[----:B------:R-:W0:Y:S01]  /*0020*/  LDCU UR6, c[0x0][0x360] ;  /* 0x00006c00ff0677ac */ /* 0x000e220008000800 */
[----:B------:R-:W0:Y:S02]  /*0030*/  S2R R0, SR_CTAID.X ;  /* 0x0000000000007919 */ /* 0x000e240000002500 */
[----:B0-----:R-:W-:-:S05]  /*0040*/  IMAD R0, R0, UR6, R7 ;  /* 0x0000000600007c24 */ /* 0x001fca000f8e0207 */
[----:B------:R-:W-:-:S13]  /*0050*/  ISETP.GT.U32.AND P0, PT, R0, 0x9d7, PT ;  /* 0x000009d70000780c */ /* 0x000fda0003f04070 */
[----:B------:R-:W-:Y:S05]  /*0060*/  @P0 EXIT ;  /* 0x000000000000094d */ /* 0x000fea0003800000 */
[----:B------:R-:W0:Y:S01]  /*0070*/  LDCU.64 UR8, c[0x0][0x388] ;  /* 0x00007100ff0877ac */ /* 0x000e220008000a00 */
[----:B------:R-:W-:Y:S01]  /*0080*/  LOP3.LUT R2, R0, 0xfffffffc, RZ, 0xc0, !PT ;  /* 0xfffffffc00027812 */ /* 0x000fe200078ec0ff */
[----:B------:R-:W1:Y:S03]  /*0090*/  LDCU.64 UR4, c[0x0][0x358] ;  /* 0x00006b00ff0477ac */ /* 0x000e660008000a00 */
[----:B0-----:R-:W-:-:S05]  /*00a0*/  IADD3 R2, P0, PT, R2, UR8, RZ ;  /* 0x0000000802027c10 */ /* 0x001fca000ff1e0ff */
[----:B------:R-:W-:-:S05]  /*00b0*/  IMAD.X R3, RZ, RZ, UR9, P0 ;  /* 0x00000009ff037e24 */ /* 0x000fca00080e06ff */
[----:B-1----:R-:W2:Y:S04]  /*00c0*/  LDG.E R6, desc[UR4][R2.64] ;  /* 0x0000000402067981 */ /* 0x002ea8000c1e1900 */
[----:B------:R2:W3:Y:S01]  /*00d0*/  LDG.E R5, desc[UR4][R2.64+0x4] ;  /* 0x0000040402057981 */ /* 0x0004e2000c1e1900 */
[----:B------:R-:W0:Y:S01]  /*00e0*/  LDCU UR7, c[0x0][0x364] ;  /* 0x00006c80ff0777ac */ /* 0x000e220008000800 */
[----:B------:R-:W-:Y:S01]  /*00f0*/  BSSY.RECONVERGENT B0, `(.L_x_0) ;  /* 0x000008a000007945 */ /* 0x000fe20003800200 */
[----:B------:R-:W-:Y:S01]  /*0100*/  SHF.R.U32.HI R0, RZ, 0x2, R0 ;  /* 0x00000002ff007819 */ /* 0x000fe20000011600 */
[----:B------:R-:W0:Y:S01]  /*0110*/  S2R R4, SR_TID.Y ;  /* 0x0000000000047919 */ /* 0x000e220000002200 */
[----:B------:R-:W0:Y:S02]  /*0120*/  S2R R9, SR_TID.Z ;  /* 0x0000000000097919 */ /* 0x000e240000002300 */
[----:B0-----:R-:W-:Y:S01]  /*0130*/  IMAD R4, R9, UR7, R4 ;  /* 0x0000000709047c24 */ /* 0x001fe2000f8e0204 */
[----:B------:R-:W0:Y:S03]  /*0140*/  LDCU UR7, c[0x3][0xc] ;  /* 0x00c00180ff0777ac */ /* 0x000e260008000800 */
[----:B------:R-:W-:Y:S01]  /*0150*/  IMAD R10, R4, UR6, R7 ;  /* 0x00000006040a7c24 */ /* 0x000fe2000f8e0207 */
[----:B------:R-:W1:Y:S01]  /*0160*/  LDCU UR6, c[0x3][0x4] ;  /* 0x00c00080ff0677ac */ /* 0x000e620008000800 */
[----:B------:R-:W4:Y:S02]  /*0170*/  S2R R7, SR_LANEID ;  /* 0x0000000000077919 */ /* 0x000f240000000000 */
[C---:B------:R-:W-:Y:S01]  /*0180*/  IMAD.SHL.U32 R4, R10.reuse, 0x4, RZ ;  /* 0x000000040a047824 */ /* 0x040fe200078e00ff */
[----:B------:R-:W-:-:S04]  /*0190*/  LOP3.LUT R10, R10, 0x3, RZ, 0xc0, !PT ;  /* 0x000000030a0a7812 */ /* 0x000fc800078ec0ff */
[----:B------:R-:W-:-:S04]  /*01a0*/  LOP3.LUT R8, R4, 0xc, RZ, 0xc0, !PT ;  /* 0x0000000c04087812 */ /* 0x000fc800078ec0ff */
[----:B------:R-:W5:Y:S01]  /*01b0*/  LDC R16, c[0x3][R8] ;  /* 0x00c0000008107b82 */ /* 0x000f620000000800 */
[C---:B------:R-:W-:Y:S02]  /*01c0*/  ISETP.EQ.AND P0, PT, R8.reuse, RZ, PT ;  /* 0x000000ff0800720c */ /* 0x040fe40003f02270 */
[C---:B------:R-:W-:Y:S02]  /*01d0*/  ISETP.EQ.AND P1, PT, R8.reuse, 0x4, PT ;  /* 0x000000040800780c */ /* 0x040fe40003f22270 */
[C---:B------:R-:W-:Y:S02]  /*01e0*/  ISETP.EQ.AND P2, PT, R8.reuse, 0x8, PT ;  /* 0x000000080800780c */ /* 0x040fe40003f42270 */
[----:B------:R-:W-:-:S07]  /*01f0*/  ISETP.EQ.AND P3, PT, R8, 0xc, PT ;  /* 0x0000000c0800780c */ /* 0x000fce0003f62270 */
[--C-:B-----5:R-:W-:Y:S02]  /*0200*/  @P0 IMAD.MOV.U32 R11, RZ, RZ, R16.reuse ;  /* 0x000000ffff0b0224 */ /* 0x120fe400078e0010 */
[--C-:B------:R-:W-:Y:S02]  /*0210*/  @P1 IMAD.MOV.U32 R12, RZ, RZ, R16.reuse ;  /* 0x000000ffff0c1224 */ /* 0x100fe400078e0010 */
[--C-:B------:R-:W-:Y:S02]  /*0220*/  @P2 IMAD.MOV.U32 R13, RZ, RZ, R16.reuse ;  /* 0x000000ffff0d2224 */ /* 0x100fe400078e0010 */
[----:B------:R-:W-:Y:S01]  /*0230*/  @P3 IMAD.MOV.U32 R14, RZ, RZ, R16 ;  /* 0x000000ffff0e3224 */ /* 0x000fe200078e0010 */
[--C-:B--2---:R-:W-:Y:S01]  /*0240*/  SHF.R.S32.HI R3, RZ, 0x1f, R6.reuse ;  /* 0x0000001fff037819 */ /* 0x104fe20000011406 */
[----:B---3--:R-:W-:-:S03]  /*0250*/  IMAD.IADD R4, R5, 0x1, -R6 ;  /* 0x0000000105047824 */ /* 0x008fc600078e0a06 */
[----:B------:R-:W-:Y:S02]  /*0260*/  LEA.HI R3, R3, R6, RZ, 0x2 ;  /* 0x0000000603037211 */ /* 0x000fe400078f10ff */
[----:B------:R-:W-:Y:S02]  /*0270*/  ISETP.GE.AND P4, PT, R4, 0x10, PT ;  /* 0x000000100400780c */ /* 0x000fe40003f86270 */
[----:B------:R-:W-:-:S11]  /*0280*/  LEA.HI.SX32 R15, R3, R10, 0x1e ;  /* 0x0000000a030f7211 */ /* 0x000fd600078ff2ff */
[----:B01--4-:R-:W-:Y:S05]  /*0290*/  @!P4 BRA `(.L_x_1) ;  /* 0x0000000400bcc947 */ /* 0x013fea0003800000 */
[----:B------:R-:W-:Y:S01]  /*02a0*/  VIADD R23, R4, 0xfffffff0 ;  /* 0xfffffff004177836 */ /* 0x000fe20000000000 */
[----:B------:R-:W-:Y:S04]  /*02b0*/  BSSY.RECONVERGENT B1, `(.L_x_2) ;  /* 0x0000031000017945 */ /* 0x000fe80003800200 */
[C---:B------:R-:W-:Y:S02]  /*02c0*/  ISETP.GE.U32.AND P5, PT, R23.reuse, 0x70, PT ;  /* 0x000000701700780c */ /* 0x040fe40003fa6070 */
[----:B------:R-:W-:-:S04]  /*02d0*/  LEA.HI R17, R23, 0x1, RZ, 0x1c ;  /* 0x0000000117117811 */ /* 0x000fc800078fe0ff */
[----:B------:R-:W-:-:S04]  /*02e0*/  LOP3.LUT R26, R17, 0x7, RZ, 0xc0, !PT ;  /* 0x00000007111a7812 */ /* 0x000fc800078ec0ff */
[----:B------:R-:W-:-:S03]  /*02f0*/  ISETP.NE.AND P4, PT, R26, RZ, PT ;  /* 0x000000ff1a00720c */ /* 0x000fc60003f85270 */
[----:B------:R-:W-:Y:S10]  /*0300*/  @!P5 BRA `(.L_x_3) ;  /* 0x0000000000acd947 */ /* 0x000ff40003800000 */
[----:B------:R-:W0:Y:S01]  /*0310*/  LDC.64 R2, c[0x0][0x380] ;  /* 0x0000e000ff027b82 */ /* 0x000e220000000a00 */
[----:B------:R-:W-:-:S05]  /*0320*/  LOP3.LUT R18, R17, 0x1ffffff8, RZ, 0xc0, !PT ;  /* 0x1ffffff811127812 */ /* 0x000fca00078ec0ff */
[----:B------:R-:W-:Y:S01]  /*0330*/  IMAD.MOV R18, RZ, RZ, -R18 ;  /* 0x000000ffff127224 */ /* 0x000fe200078e0a12 */
[----:B0-----:R-:W-:-:S05]  /*0340*/  IADD3 R2, P5, PT, R2, 0x40, RZ ;  /* 0x0000004002027810 */ /* 0x001fca0007fbe0ff */
[----:B------:R-:W-:-:S08]  /*0350*/  IMAD.X R3, RZ, RZ, R3, P5 ;  /* 0x000000ffff037224 */ /* 0x000fd000028e0603 */
.L_x_4:
[----:B------:R-:W-:-:S05]  /*0360*/  IMAD.WIDE R8, R15, 0x4, R2 ;  /* 0x000000040f087825 */ /* 0x000fca00078e0202 */
[----:B------:R-:W2:Y:S04]  /*0370*/  LDG.E R25, desc[UR4][R8.64+-0x40] ;  /* 0xffffc00408197981 */ /* 0x000ea8000c1e1900 */
[----:B------:R-:W3:Y:S04]  /*0380*/  LDG.E R24, desc[UR4][R8.64+-0x30] ;  /* 0xffffd00408187981 */ /* 0x000ee8000c1e1900 */
[----:B------:R-:W4:Y:S04]  /*0390*/  LDG.E R22, desc[UR4][R8.64+-0x20] ;  /* 0xffffe00408167981 */ /* 0x000f28000c1e1900 */
[----:B------:R-:W5:Y:S04]  /*03a0*/  LDG.E R21, desc[UR4][R8.64+-0x10] ;  /* 0xfffff00408157981 */ /* 0x000f68000c1e1900 */
[----:B------:R-:W5:Y:S04]  /*03b0*/  LDG.E R20, desc[UR4][R8.64] ;  /* 0x0000000408147981 */ /* 0x000f68000c1e1900 */
[----:B------:R-:W5:Y:S01]  /*03c0*/  LDG.E R19, desc[UR4][R8.64+0x10] ;  /* 0x0000100408137981 */ /* 0x000f62000c1e1900 */
[----:B--2---:R-:W-:-:S03]  /*03d0*/  IMAD R27, R25, UR6, R16 ;  /* 0x00000006191b7c24 */ /* 0x004fc6000f8e0210 */
[----:B------:R-:W2:Y:S04]  /*03e0*/  LDG.E R16, desc[UR4][R8.64+0x20] ;  /* 0x0000200408107981 */ /* 0x000ea8000c1e1900 */
[----:B------:R-:W2:Y:S01]  /*03f0*/  LDG.E R25, desc[UR4][R8.64+0x30] ;  /* 0x0000300408197981 */ /* 0x000ea2000c1e1900 */
[----:B------:R-:W-:Y:S01]  /*0400*/  SHF.L.W.U32.HI R27, R27, 0xd, R27 ;  /* 0x0000000d1b1b7819 */ /* 0x000fe20000010e1b */
[----:B------:R-:W-:Y:S02]  /*0410*/  VIADD R18, R18, 0x8 ;  /* 0x0000000812127836 */ /* 0x000fe40000000000 */
[----:B------:R-:W-:Y:S02]  /*0420*/  VIADD R15, R15, 0x20 ;  /* 0x000000200f0f7836 */ /* 0x000fe40000000000 */
[----:B------:R-:W-:Y:S01]  /*0430*/  IMAD R27, R27, UR7, RZ ;  /* 0x000000071b1b7c24 */ /* 0x000fe2000f8e02ff */
[----:B------:R-:W-:-:S03]  /*0440*/  ISETP.NE.AND P5, PT, R18, RZ, PT ;  /* 0x000000ff1200720c */ /* 0x000fc60003fa5270 */
[----:B---3--:R-:W-:-:S05]  /*0450*/  IMAD R24, R24, UR6, -R27 ;  /* 0x0000000618187c24 */ /* 0x008fca000f8e0a1b */
[----:B------:R-:W-:-:S05]  /*0460*/  SHF.L.W.U32.HI R24, R24, 0xd, R24 ;  /* 0x0000000d18187819 */ /* 0x000fca0000010e18 */
[----:B------:R-:W-:-:S04]  /*0470*/  IMAD R27, R24, UR7, RZ ;  /* 0x00000007181b7c24 */ /* 0x000fc8000f8e02ff */
[----:B----4-:R-:W-:-:S05]  /*0480*/  IMAD R22, R22, UR6, -R27 ;  /* 0x0000000616167c24 */ /* 0x010fca000f8e0a1b */
[----:B------:R-:W-:-:S05]  /*0490*/  SHF.L.W.U32.HI R22, R22, 0xd, R22 ;  /* 0x0000000d16167819 */ /* 0x000fca0000010e16 */
[----:B------:R-:W-:-:S04]  /*04a0*/  IMAD R22, R22, UR7, RZ ;  /* 0x0000000716167c24 */ /* 0x000fc8000f8e02ff */
[----:B-----5:R-:W-:-:S05]  /*04b0*/  IMAD R21, R21, UR6, -R22 ;  /* 0x0000000615157c24 */ /* 0x020fca000f8e0a16 */
[----:B------:R-:W-:-:S05]  /*04c0*/  SHF.L.W.U32.HI R21, R21, 0xd, R21 ;  /* 0x0000000d15157819 */ /* 0x000fca0000010e15 */
[----:B------:R-:W-:-:S04]  /*04d0*/  IMAD R21, R21, UR7, RZ ;  /* 0x0000000715157c24 */ /* 0x000fc8000f8e02ff */
[----:B------:R-:W-:-:S05]  /*04e0*/  IMAD R20, R20, UR6, -R21 ;  /* 0x0000000614147c24 */ /* 0x000fca000f8e0a15 */
[----:B------:R-:W-:-:S05]  /*04f0*/  SHF.L.W.U32.HI R20, R20, 0xd, R20 ;  /* 0x0000000d14147819 */ /* 0x000fca0000010e14 */
[----:B------:R-:W-:-:S04]  /*0500*/  IMAD R20, R20, UR7, RZ ;  /* 0x0000000714147c24 */ /* 0x000fc8000f8e02ff */
[----:B------:R-:W-:-:S05]  /*0510*/  IMAD R19, R19, UR6, -R20 ;  /* 0x0000000613137c24 */ /* 0x000fca000f8e0a14 */
[----:B------:R-:W-:-:S05]  /*0520*/  SHF.L.W.U32.HI R19, R19, 0xd, R19 ;  /* 0x0000000d13137819 */ /* 0x000fca0000010e13 */
[----:B------:R-:W-:-:S04]  /*0530*/  IMAD R19, R19, UR7, RZ ;  /* 0x0000000713137c24 */ /* 0x000fc8000f8e02ff */
[----:B--2---:R-:W-:-:S05]  /*0540*/  IMAD R16, R16, UR6, -R19 ;  /* 0x0000000610107c24 */ /* 0x004fca000f8e0a13 */
[----:B------:R-:W-:-:S05]  /*0550*/  SHF.L.W.U32.HI R16, R16, 0xd, R16 ;  /* 0x0000000d10107819 */ /* 0x000fca0000010e10 */
[----:B------:R-:W-:-:S04]  /*0560*/  IMAD R16, R16, UR7, RZ ;  /* 0x0000000710107c24 */ /* 0x000fc8000f8e02ff */
[----:B------:R-:W-:-:S05]  /*0570*/  IMAD R16, R25, UR6, -R16 ;  /* 0x0000000619107c24 */ /* 0x000fca000f8e0a10 */
[----:B------:R-:W-:-:S05]  /*0580*/  SHF.L.W.U32.HI R16, R16, 0xd, R16 ;  /* 0x0000000d10107819 */ /* 0x000fca0000010e10 */
[----:B------:R-:W-:-:S04]  /*0590*/  IMAD.MOV R16, RZ, RZ, -R16 ;  /* 0x000000ffff107224 */ /* 0x000fc800078e0a10 */
[----:B------:R-:W-:Y:S01]  /*05a0*/  IMAD R16, R16, UR7, RZ ;  /* 0x0000000710107c24 */ /* 0x000fe2000f8e02ff */
[----:B------:R-:W-:Y:S06]  /*05b0*/  @P5 BRA `(.L_x_4) ;  /* 0xfffffffc00685947 */ /* 0x000fec000383ffff */
.L_x_3:
[----:B------:R-:W-:Y:S05]  /*05c0*/  BSYNC.RECONVERGENT B1 ;  /* 0x0000000000017941 */ /* 0x000fea0003800200 */
.L_x_2:
[----:B------:R-:W-:Y:S04]  /*05d0*/  BSSY.RECONVERGENT B1, `(.L_x_5) ;  /* 0x0000037000017945 */ /* 0x000fe80003800200 */
[----:B------:R-:W-:Y:S05]  /*05e0*/  @!P4 BRA `(.L_x_6) ;  /* 0x0000000000d4c947 */ /* 0x000fea0003800000 */
[----:B------:R-:W-:Y:S01]  /*05f0*/  ISETP.GE.U32.AND P4, PT, R26, 0x4, PT ;  /* 0x000000041a00780c */ /* 0x000fe20003f86070 */
[----:B------:R-:W-:Y:S01]  /*0600*/  BSSY.RECONVERGENT B2, `(.L_x_7) ;  /* 0x0000019000027945 */ /* 0x000fe20003800200 */
[----:B------:R-:W-:-:S11]  /*0610*/  LOP3.LUT P5, R17, R17, 0x3, RZ, 0xc0, !PT ;  /* 0x0000000311117812 */ /* 0x000fd600078ac0ff */
[----:B------:R-:W-:Y:S05]  /*0620*/  @!P4 BRA `(.L_x_8) ;  /* 0x000000000058c947 */ /* 0x000fea0003800000 */
[----:B------:R-:W0:Y:S01]  /*0630*/  LDC.64 R2, c[0x0][0x380] ;  /* 0x0000e000ff027b82 */ /* 0x000e220000000a00 */
[----:B------:R-:W1:Y:S01]  /*0640*/  LDCU UR8, c[0x3][0x4] ;  /* 0x00c00080ff0877ac */ /* 0x000e620008000800 */
[----:B------:R-:W2:Y:S01]  /*0650*/  LDCU UR9, c[0x3][0xc] ;  /* 0x00c00180ff0977ac */ /* 0x000ea20008000800 */
[----:B0-----:R-:W-:-:S05]  /*0660*/  IMAD.WIDE R2, R15, 0x4, R2 ;  /* 0x000000040f027825 */ /* 0x001fca00078e0202 */
[----:B------:R-:W1:Y:S04]  /*0670*/  LDG.E R9, desc[UR4][R2.64] ;  /* 0x0000000402097981 */ /* 0x000e68000c1e1900 */
[----:B------:R-:W3:Y:S04]  /*0680*/  LDG.E R8, desc[UR4][R2.64+0x10] ;  /* 0x0000100402087981 */ /* 0x000ee8000c1e1900 */
[----:B------:R-:W4:Y:S04]  /*0690*/  LDG.E R19, desc[UR4][R2.64+0x20] ;  /* 0x0000200402137981 */ /* 0x000f28000c1e1900 */
[----:B------:R-:W5:Y:S01]  /*06a0*/  LDG.E R21, desc[UR4][R2.64+0x30] ;  /* 0x0000300402157981 */ /* 0x000f62000c1e1900 */
[----:B------:R-:W-:-:S02]  /*06b0*/  VIADD R15, R15, 0x10 ;  /* 0x000000100f0f7836 */ /* 0x000fc40000000000 */
[----:B-1----:R-:W-:-:S05]  /*06c0*/  IMAD R9, R9, UR8, R16 ;  /* 0x0000000809097c24 */ /* 0x002fca000f8e0210 */
[----:B------:R-:W-:-:S05]  /*06d0*/  SHF.L.W.U32.HI R9, R9, 0xd, R9 ;  /* 0x0000000d09097819 */ /* 0x000fca0000010e09 */
[----:B--2---:R-:W-:-:S04]  /*06e0*/  IMAD R9, R9, UR9, RZ ;  /* 0x0000000909097c24 */ /* 0x004fc8000f8e02ff */
[----:B---3--:R-:W-:-:S05]  /*06f0*/  IMAD R8, R8, UR8, -R9 ;  /* 0x0000000808087c24 */ /* 0x008fca000f8e0a09 */
[----:B------:R-:W-:-:S05]  /*0700*/  SHF.L.W.U32.HI R8, R8, 0xd, R8 ;  /* 0x0000000d08087819 */ /* 0x000fca0000010e08 */
[----:B------:R-:W-:-:S04]  /*0710*/  IMAD R8, R8, UR9, RZ ;  /* 0x0000000908087c24 */ /* 0x000fc8000f8e02ff */
[----:B----4-:R-:W-:-:S05]  /*0720*/  IMAD R8, R19, UR8, -R8 ;  /* 0x0000000813087c24 */ /* 0x010fca000f8e0a08 */
[----:B------:R-:W-:-:S05]  /*0730*/  SHF.L.W.U32.HI R8, R8, 0xd, R8 ;  /* 0x0000000d08087819 */ /* 0x000fca0000010e08 */
[----:B------:R-:W-:-:S04]  /*0740*/  IMAD R8, R8, UR9, RZ ;  /* 0x0000000908087c24 */ /* 0x000fc8000f8e02ff */
[----:B-----5:R-:W-:-:S05]  /*0750*/  IMAD R8, R21, UR8, -R8 ;  /* 0x0000000815087c24 */ /* 0x020fca000f8e0a08 */
[----:B------:R-:W-:-:S04]  /*0760*/  SHF.L.W.U32.HI R8, R8, 0xd, R8 ;  /* 0x0000000d08087819 */ /* 0x000fc80000010e08 */
[----:B------:R-:W-:-:S05]  /*0770*/  IADD3 R16, PT, PT, RZ, -R8, RZ ;  /* 0x80000008ff107210 */ /* 0x000fca0007ffe0ff */
[----:B------:R-:W-:-:S07]  /*0780*/  IMAD R16, R16, UR9, RZ ;  /* 0x0000000910107c24 */ /* 0x000fce000f8e02ff */
.L_x_8:
[----:B------:R-:W-:Y:S05]  /*0790*/  BSYNC.RECONVERGENT B2 ;  /* 0x0000000000027941 */ /* 0x000fea0003800200 */
.L_x_7:
[----:B------:R-:W-:Y:S05]  /*07a0*/  @!P5 BRA `(.L_x_6) ;  /* 0x000000000064d947 */ /* 0x000fea0003800000 */
[----:B------:R-:W-:Y:S02]  /*07b0*/  ISETP.NE.AND P5, PT, R17, 0x1, PT ;  /* 0x000000011100780c */ /* 0x000fe40003fa5270 */
[----:B------:R-:W-:-:S11]  /*07c0*/  LOP3.LUT P4, RZ, R23, 0x10, RZ, 0xc0, !PT ;  /* 0x0000001017ff7812 */ /* 0x000fd6000788c0ff */
[----:B------:R-:W0:Y:S08]  /*07d0*/  @P5 LDC.64 R2, c[0x0][0x380] ;  /* 0x0000e000ff025b82 */ /* 0x000e300000000a00 */
[----:B------:R-:W1:Y:S08]  /*07e0*/  @!P4 LDC.64 R8, c[0x0][0x380] ;  /* 0x0000e000ff08cb82 */ /* 0x000e700000000a00 */
[----:B------:R-:W2:Y:S01]  /*07f0*/  @P5 LDC R18, c[0x3][0xc] ;  /* 0x00c00300ff125b82 */ /* 0x000ea20000000800 */
[----:B0-----:R-:W-:-:S05]  /*0800*/  @P5 IMAD.WIDE R2, R15, 0x4, R2 ;  /* 0x000000040f025825 */ /* 0x001fca00078e0202 */
[----:B------:R-:W3:Y:S04]  /*0810*/  @P5 LDG.E R17, desc[UR4][R2.64] ;  /* 0x0000000402115981 */ /* 0x000ee8000c1e1900 */
[----:B------:R0:W4:Y:S01]  /*0820*/  @P5 LDG.E R19, desc[UR4][R2.64+0x10] ;  /* 0x0000100402135981 */ /* 0x000122000c1e1900 */
[----:B------:R-:W-:-:S04]  /*0830*/  @P5 VIADD R15, R15, 0x8 ;  /* 0x000000080f0f5836 */ /* 0x000fc80000000000 */
[----:B-1----:R-:W-:Y:S02]  /*0840*/  @!P4 IMAD.WIDE R8, R15, 0x4, R8 ;  /* 0x000000040f08c825 */ /* 0x002fe400078e0208 */
[----:B------:R-:W3:Y:S04]  /*0850*/  @P5 LDC R15, c[0x3][0x4] ;  /* 0x00c00100ff0f5b82 */ /* 0x000ee80000000800 */
[----:B------:R-:W5:Y:S04]  /*0860*/  @!P4 LDG.E R9, desc[UR4][R8.64] ;  /* 0x000000040809c981 */ /* 0x000f68000c1e1900 */
[----:B0-----:R-:W0:Y:S01]  /*0870*/  @!P4 LDC R2, c[0x3][0xc] ;  /* 0x00c00300ff02cb82 */ /* 0x001e220000000800 */
[----:B---3--:R-:W-:-:S05]  /*0880*/  @P5 IMAD R17, R17, R15, R16 ;  /* 0x0000000f11115224 */ /* 0x008fca00078e0210 */
[----:B------:R-:W-:-:S05]  /*0890*/  @P5 SHF.L.W.U32.HI R17, R17, 0xd, R17 ;  /* 0x0000000d11115819 */ /* 0x000fca0000010e11 */
[----:B--2---:R-:W-:Y:S02]  /*08a0*/  @P5 IMAD R20, R17, R18, RZ ;  /* 0x0000001211145224 */ /* 0x004fe400078e02ff */
[----:B------:R-:W5:Y:S02]  /*08b0*/  @!P4 LDC R17, c[0x3][0x4] ;  /* 0x00c00100ff11cb82 */ /* 0x000f640000000800 */
[----:B----4-:R-:W-:-:S05]  /*08c0*/  @P5 IMAD R19, R19, R15, -R20 ;  /* 0x0000000f13135224 */ /* 0x010fca00078e0a14 */
[----:B------:R-:W-:-:S05]  /*08d0*/  @P5 SHF.L.W.U32.HI R19, R19, 0xd, R19 ;  /* 0x0000000d13135819 */ /* 0x000fca0000010e13 */
[----:B------:R-:W-:-:S04]  /*08e0*/  IMAD.MOV R3, RZ, RZ, -R19 ;  /* 0x000000ffff037224 */ /* 0x000fc800078e0a13 */
[----:B------:R-:W-:-:S04]  /*08f0*/  @P5 IMAD R16, R3, R18, RZ ;  /* 0x0000001203105224 */ /* 0x000fc800078e02ff */
[----:B-----5:R-:W-:-:S05]  /*0900*/  @!P4 IMAD R9, R9, R17, R16 ;  /* 0x000000110909c224 */ /* 0x020fca00078e0210 */
[----:B------:R-:W-:-:S05]  /*0910*/  @!P4 SHF.L.W.U32.HI R9, R9, 0xd, R9 ;  /* 0x0000000d0909c819 */ /* 0x000fca0000010e09 */
[----:B------:R-:W-:-:S04]  /*0920*/  IMAD.MOV R3, RZ, RZ, -R9 ;  /* 0x000000ffff037224 */ /* 0x000fc800078e0a09 */
[----:B0-----:R-:W-:-:S07]  /*0930*/  @!P4 IMAD R16, R3, R2, RZ ;  /* 0x000000020310c224 */ /* 0x001fce00078e02ff */
.L_x_6:
[----:B------:R-:W-:Y:S05]  /*0940*/  BSYNC.RECONVERGENT B1 ;  /* 0x0000000000017941 */ /* 0x000fea0003800200 */
.L_x_5:
[--C-:B------:R-:W-:Y:S02]  /*0950*/  @P0 IMAD.MOV.U32 R11, RZ, RZ, R16.reuse ;  /* 0x000000ffff0b0224 */ /* 0x100fe400078e0010 */
[--C-:B------:R-:W-:Y:S02]  /*0960*/  @P1 IMAD.MOV.U32 R12, RZ, RZ, R16.reuse ;  /* 0x000000ffff0c1224 */ /* 0x100fe400078e0010 */
[--C-:B------:R-:W-:Y:S02]  /*0970*/  @P2 IMAD.MOV.U32 R13, RZ, RZ, R16.reuse ;  /* 0x000000ffff0d2224 */ /* 0x100fe400078e0010 */
[----:B------:R-:W-:-:S07]  /*0980*/  @P3 IMAD.MOV.U32 R14, RZ, RZ, R16 ;  /* 0x000000ffff0e3224 */ /* 0x000fce00078e0010 */
.L_x_1:
[----:B------:R-:W-:Y:S05]  /*0990*/  BSYNC.RECONVERGENT B0 ;  /* 0x0000000000007941 */ /* 0x000fea0003800200 */
.L_x_0:
[----:B------:R-:W-:Y:S01]  /*09a0*/  IMAD.MOV.U32 R2, RZ, RZ, 0xf ;  /* 0x0000000fff027424 */ /* 0x000fe200078e00ff */
[----:B------:R-:W-:Y:S01]  /*09b0*/  LOP3.LUT R7, R7, 0xfffffffc, RZ, 0xc0, !PT ;  /* 0xfffffffc07077812 */ /* 0x000fe200078ec0ff */
[----:B------:R-:W-:Y:S01]  /*09c0*/  BSSY.RECONVERGENT B0, `(.L_x_9) ;  /* 0x0000006000007945 */ /* 0x000fe20003800200 */
[----:B------:R-:W-:Y:S02]  /*09d0*/  ISETP.GT.AND P0, PT, R4, 0xf, PT ;  /* 0x0000000f0400780c */ /* 0x000fe40003f04270 */
[----:B------:R-:W-:-:S04]  /*09e0*/  SHF.L.U32 R7, R2, R7, RZ ;  /* 0x0000000702077219 */ /* 0x000fc800000006ff */
[----:B------:R-:W-:Y:S07]  /*09f0*/  WARPSYNC.EXCLUSIVE R7 ;  /* 0x0000000007007348 */ /* 0x000fee0003a00000 */
[----:B------:R-:W-:-:S04]  /*0a00*/  VOTE.ANY R2, PT, P0 ;  /* 0x0000000000027806 */ /* 0x000fc800000e0100 */
[----:B------:R-:W-:-:S13]  /*0a10*/  ISETP.NE.AND P1, PT, R2, RZ, PT ;  /* 0x000000ff0200720c */ /* 0x000fda0003f25270 */
[----:B------:R-:W-:Y:S05]  /*0a20*/  BSYNC.RECONVERGENT B0 ;  /* 0x0000000000007941 */ /* 0x000fea0003800200 */
.L_x_9:
[----:B------:R-:W-:Y:S04]  /*0a30*/  BSSY B0, `(.L_x_10) ;  /* 0x0000016000007945 */ /* 0x000fe80003800000 */
[----:B------:R-:W-:Y:S05]  /*0a40*/  @!P1 BRA `(.L_x_11) ;  /* 0x0000000000409947 */ /* 0x000fea0003800000 */
[----:B------:R-:W-:-:S13]  /*0a50*/  ISETP.NE.AND P0, PT, R10, RZ, PT ;  /* 0x000000ff0a00720c */ /* 0x000fda0003f05270 */
[----:B------:R-:W-:Y:S05]  /*0a60*/  @P0 EXIT ;  /* 0x000000000000094d */ /* 0x000fea0003800000 */
[----:B------:R-:W0:Y:S08]  /*0a70*/  MATCH.ANY R2, R7 ;  /* 0x00000000070273a1 */ /* 0x000e3000000e8000 */
[----:B------:R-:W1:Y:S01]  /*0a80*/  REDUX.OR UR8, R7 ;  /* 0x00000000070873c4 */ /* 0x000e620000004000 */
[----:B------:R-:W-:Y:S01]  /*0a90*/  VOTEU.ANY UR9, UPT, PT ;  /* 0x0000000000097886 */ /* 0x000fe200038e0100 */
[----:B------:R-:W-:-:S02]  /*0aa0*/  SHF.L.W.U32.HI R12, R12, 0x7, R12 ;  /* 0x000000070c0c7819 */ /* 0x000fc40000010e0c */
[----:B0-----:R-:W-:-:S13]  /*0ab0*/  LOP3.LUT P0, RZ, R7, UR9, R2, 0x40, !PT ;  /* 0x0000000907ff7c12 */ /* 0x001fda000f804002 */
[----:B-1----:R-:W-:Y:S05]  /*0ac0*/  @!P0 BRA.DIV UR8, `(.L_x_12) ;  /* 0x0000001a08b48947 */ /* 0x002fea000b800000 */
[----:B------:R-:W-:Y:S01]  /*0ad0*/  SHF.L.W.U32.HI R2, R13, 0xc, R13 ;  /* 0x0000000c0d027819 */ /* 0x000fe20000010e0d */
[----:B------:R-:W0:Y:S01]  /*0ae0*/  SHFL.IDX PT, R12, R12, 0x1, 0x1c1f ;  /* 0x003c1f000c0c7f89 */ /* 0x000e2200000e0000 */
[----:B------:R-:W-:-:S04]  /*0af0*/  SHF.L.W.U32.HI R14, R14, 0x12, R14 ;  /* 0x000000120e0e7819 */ /* 0x000fc80000010e0e */
[----:B------:R-:W1:Y:S04]  /*0b00*/  SHFL.IDX PT, R2, R2, 0x2, 0x1c1f ;  /* 0x005c1f0002027f89 */ /* 0x000e6800000e0000 */
[----:B------:R-:W2:Y:S01]  /*0b10*/  SHFL.IDX PT, R14, R14, 0x3, 0x1c1f ;  /* 0x007c1f000e0e7f89 */ /* 0x000ea200000e0000 */
[----:B0-----:R-:W-:-:S07]  /*0b20*/  LEA.HI R11, R11, R12, R11, 0x1 ;  /* 0x0000000c0b0b7211 */ /* 0x001fce00078f080b */
.L_x_37:
[----:B-12---:R-:W-:Y:S01]  /*0b30*/  IADD3 R11, PT, PT, R14, R11, R2 ;  /* 0x0000000b0e0b7210 */ /* 0x006fe20007ffe002 */
[----:B------:R-:W-:Y:S06]  /*0b40*/  BRA `(.L_x_13) ;  /* 0x0000000000107947 */ /* 0x000fec0003800000 */
.L_x_11:
[----:B------:R-:W0:Y:S01]  /*0b50*/  LDC R11, c[0x3][0x18] ;  /* 0x00c00600ff0b7b82 */ /* 0x000e220000000800 */
[----:B------:R-:W-:Y:S02]  /*0b60*/  ISETP.NE.AND P1, PT, R10, RZ, PT ;  /* 0x000000ff0a00720c */ /* 0x000fe40003f25270 */
[----:B0-----:R-:W-:-:S11]  /*0b70*/  SEL R11, R11, RZ, !P0 ;  /* 0x000000ff0b0b7207 */ /* 0x001fd60004000000 */
[----:B------:R-:W-:Y:S05]  /*0b80*/  @P1 EXIT ;  /* 0x000000000000194d */ /* 0x000fea0003800000 */
.L_x_13:
[----:B------:R-:W-:Y:S05]  /*0b90*/  BSYNC B0 ;  /* 0x0000000000007941 */ /* 0x000fea0003800000 */
.L_x_10:
[----:B------:R-:W-:Y:S01]  /*0ba0*/  SHF.R.S32.HI R3, RZ, 0x1f, R4 ;  /* 0x0000001fff037819 */ /* 0x000fe20000011404 */
[----:B------:R-:W-:Y:S01]  /*0bb0*/  BSSY.RECONVERGENT B0, `(.L_x_14) ;  /* 0x00000fd000007945 */ /* 0x000fe20003800200 */
[----:B------:R-:W-:Y:S02]  /*0bc0*/  IMAD.IADD R19, R4, 0x1, R11 ;  /* 0x0000000104137824 */ /* 0x000fe400078e020b */
[----:B------:R-:W-:-:S04]  /*0bd0*/  LEA.HI R3, R3, R4, RZ, 0x4 ;  /* 0x0000000403037211 */ /* 0x000fc800078f20ff */
[----:B------:R-:W-:-:S04]  /*0be0*/  LOP3.LUT R17, R3, 0xfffffff0, RZ, 0xc0, !PT ;  /* 0xfffffff003117812 */ /* 0x000fc800078ec0ff */
[----:B------:R-:W-:-:S04]  /*0bf0*/  LOP3.LUT R7, R17, 0x4, RZ, 0xfc, !PT ;  /* 0x0000000411077812 */ /* 0x000fc800078efcff */
[----:B------:R-:W-:-:S13]  /*0c00*/  ISETP.GT.AND P0, PT, R7, R4, PT ;  /* 0x000000040700720c */ /* 0x000fda0003f04270 */
[----:B------:R-:W-:Y:S05]  /*0c10*/  @P0 BRA `(.L_x_15) ;  /* 0x0000000c00d80947 */ /* 0x000fea0003800000 */
[----:B------:R-:W-:Y:S01]  /*0c20*/  IMAD.IADD R8, R6, 0x1, R17 ;  /* 0x0000000106087824 */ /* 0x000fe200078e0211 */
[----:B------:R-:W-:Y:S04]  /*0c30*/  BSSY.RECONVERGENT B1, `(.L_x_16) ;  /* 0x000007d000017945 */ /* 0x000fe80003800200 */
[----:B------:R-:W-:-:S04]  /*0c40*/  IADD3 R20, PT, PT, R5, -0x4, -R8 ;  /* 0xfffffffc05147810 */ /* 0x000fc80007ffe808 */
[C---:B------:R-:W-:Y:S02]  /*0c50*/  ISETP.GE.U32.AND P0, PT, R20.reuse, 0x1c, PT ;  /* 0x0000001c1400780c */ /* 0x040fe40003f06070 */
[----:B------:R-:W-:-:S04]  /*0c60*/  LEA.HI R14, R20, 0x1, RZ, 0x1e ;  /* 0x00000001140e7811 */ /* 0x000fc800078ff0ff */
[----:B------:R-:W-:-:S07]  /*0c70*/  LOP3.LUT R21, R14, 0x7, RZ, 0xc0, !PT ;  /* 0x000000070e157812 */ /* 0x000fce00078ec0ff */
[----:B------:R-:W-:Y:S05]  /*0c80*/  @!P0 BRA `(.L_x_17) ;  /* 0x0000000400dc8947 */ /* 0x000fea0003800000 */
[----:B------:R-:W0:Y:S01]  /*0c90*/  LDC R15, c[0x3][0xc] ;  /* 0x00c00300ff0f7b82 */ /* 0x000e220000000800 */
[----:B------:R-:W-:Y:S01]  /*0ca0*/  LOP3.LUT R16, R14, 0x7ffffff8, RZ, 0xc0, !PT ;  /* 0x7ffffff80e107812 */ /* 0x000fe200078ec0ff */
[----:B------:R-:W-:Y:S01]  /*0cb0*/  BSSY.RECONVERGENT B2, `(.L_x_18) ;  /* 0x0000072000027945 */ /* 0x000fe20003800200 */
[----:B------:R-:W-:Y:S01]  /*0cc0*/  MOV R7, R8 ;  /* 0x0000000800077202 */ /* 0x000fe20000000f00 */
[----:B------:R-:W-:Y:S02]  /*0cd0*/  VIADD R17, R17, 0x10 ;  /* 0x0000001011117836 */ /* 0x000fe40000000000 */
[----:B------:R-:W-:Y:S02]  /*0ce0*/  IMAD.MOV R16, RZ, RZ, -R16 ;  /* 0x000000ffff107224 */ /* 0x000fe400078e0a10 */
[----:B------:R-:W1:Y:S05]  /*0cf0*/  LDC.64 R2, c[0x0][0x380] ;  /* 0x0000e000ff027b82 */ /* 0x000e6a0000000a00 */
.L_x_19:
[----:B------:R-:W-:Y:S01]  /*0d00*/  SHF.R.S32.HI R8, RZ, 0x1f, R7 ;  /* 0x0000001fff087819 */ /* 0x000fe20000011407 */
[----:B------:R-:W-:Y:S01]  /*0d10*/  VIADD R10, R7, 0x8 ;  /* 0x00000008070a7836 */ /* 0x000fe20000000000 */
[----:B------:R-:W2:Y:S02]  /*0d20*/  LDCU.64 UR8, c[0x3][0x10] ;  /* 0x00c00200ff0877ac */ /* 0x000ea40008000a00 */
[----:B------:R-:W-:-:S04]  /*0d30*/  LEA.HI R8, R8, R7, RZ, 0x2 ;  /* 0x0000000708087211 */ /* 0x000fc800078f10ff */
[----:B------:R-:W-:Y:S01]  /*0d40*/  SHF.R.S32.HI R13, RZ, 0x2, R8 ;  /* 0x00000002ff0d7819 */ /* 0x000fe20000011408 */
[----:B------:R-:W-:-:S04]  /*0d50*/  VIADD R8, R7, 0x4 ;  /* 0x0000000407087836 */ /* 0x000fc80000000000 */
[----:B-1----:R-:W-:Y:S01]  /*0d60*/  IMAD.WIDE R12, R13, 0x4, R2 ;  /* 0x000000040d0c7825 */ /* 0x002fe200078e0202 */
[----:B------:R-:W-:-:S04]  /*0d70*/  SHF.R.S32.HI R9, RZ, 0x1f, R8 ;  /* 0x0000001fff097819 */ /* 0x000fc80000011408 */
[----:B------:R1:W2:Y:S01]  /*0d80*/  LDG.E R18, desc[UR4][R12.64] ;  /* 0x000000040c127981 */ /* 0x0002a2000c1e1900 */
[----:B------:R-:W-:Y:S02]  /*0d90*/  LEA.HI R9, R9, R8, RZ, 0x2 ;  /* 0x0000000809097211 */ /* 0x000fe400078f10ff */
[----:B------:R-:W-:Y:S02]  /*0da0*/  SHF.R.S32.HI R11, RZ, 0x1f, R10 ;  /* 0x0000001fff0b7819 */ /* 0x000fe4000001140a */
[----:B------:R-:W-:-:S05]  /*0db0*/  SHF.R.S32.HI R9, RZ, 0x2, R9 ;  /* 0x00000002ff097819 */ /* 0x000fca0000011409 */
[----:B------:R-:W-:Y:S01]  /*0dc0*/  IMAD.WIDE R8, R9, 0x4, R2 ;  /* 0x0000000409087825 */ /* 0x000fe200078e0202 */
[----:B------:R-:W-:-:S04]  /*0dd0*/  LEA.HI R11, R11, R10, RZ, 0x2 ;  /* 0x0000000a0b0b7211 */ /* 0x000fc800078f10ff */
[----:B------:R3:W4:Y:S01]  /*0de0*/  LDG.E R22, desc[UR4][R8.64] ;  /* 0x0000000408167981 */ /* 0x000722000c1e1900 */
[----:B------:R-:W-:Y:S01]  /*0df0*/  SHF.R.S32.HI R11, RZ, 0x2, R11 ;  /* 0x00000002ff0b7819 */ /* 0x000fe2000001140b */
[----:B------:R-:W-:-:S04]  /*0e00*/  VIADD R24, R7, 0xc ;  /* 0x0000000c07187836 */ /* 0x000fc80000000000 */
[----:B------:R-:W-:Y:S01]  /*0e10*/  IMAD.WIDE R10, R11, 0x4, R2 ;  /* 0x000000040b0a7825 */ /* 0x000fe200078e0202 */
[----:B-1----:R-:W-:-:S04]  /*0e20*/  SHF.R.S32.HI R13, RZ, 0x1f, R24 ;  /* 0x0000001fff0d7819 */ /* 0x002fc80000011418 */
[----:B------:R1:W5:Y:S01]  /*0e30*/  LDG.E R23, desc[UR4][R10.64] ;  /* 0x000000040a177981 */ /* 0x000362000c1e1900 */
[----:B------:R-:W-:Y:S01]  /*0e40*/  LEA.HI R13, R13, R24, RZ, 0x2 ;  /* 0x000000180d0d7211 */ /* 0x000fe200078f10ff */
[----:B------:R-:W-:-:S03]  /*0e50*/  VIADD R25, R7, 0x10 ;  /* 0x0000001007197836 */ /* 0x000fc60000000000 */
[----:B------:R-:W-:Y:S02]  /*0e60*/  SHF.R.S32.HI R13, RZ, 0x2, R13 ;  /* 0x00000002ff0d7819 */ /* 0x000fe4000001140d */
[----:B---3--:R-:W-:-:S03]  /*0e70*/  SHF.R.S32.HI R8, RZ, 0x1f, R25 ;  /* 0x0000001fff087819 */ /* 0x008fc60000011419 */
[----:B------:R-:W-:Y:S01]  /*0e80*/  IMAD.WIDE R12, R13, 0x4, R2 ;  /* 0x000000040d0c7825 */ /* 0x000fe200078e0202 */
[----:B------:R-:W-:-:S04]  /*0e90*/  LEA.HI R8, R8, R25, RZ, 0x2 ;  /* 0x0000001908087211 */ /* 0x000fc800078f10ff */
[----:B------:R3:W5:Y:S01]  /*0ea0*/  LDG.E R24, desc[UR4][R12.64] ;  /* 0x000000040c187981 */ /* 0x000762000c1e1900 */
[----:B------:R-:W-:Y:S01]  /*0eb0*/  SHF.R.S32.HI R9, RZ, 0x2, R8 ;  /* 0x00000002ff097819 */ /* 0x000fe20000011408 */
[----:B-1----:R-:W-:-:S04]  /*0ec0*/  VIADD R10, R7, 0x14 ;  /* 0x00000014070a7836 */ /* 0x002fc80000000000 */
[----:B------:R-:W-:Y:S01]  /*0ed0*/  IMAD.WIDE R8, R9, 0x4, R2 ;  /* 0x0000000409087825 */ /* 0x000fe200078e0202 */
[----:B------:R-:W-:-:S04]  /*0ee0*/  SHF.R.S32.HI R11, RZ, 0x1f, R10 ;  /* 0x0000001fff0b7819 */ /* 0x000fc8000001140a */
[----:B------:R1:W5:Y:S01]  /*0ef0*/  LDG.E R25, desc[UR4][R8.64] ;  /* 0x0000000408197981 */ /* 0x000362000c1e1900 */
[----:B------:R-:W-:Y:S01]  /*0f00*/  LEA.HI R11, R11, R10, RZ, 0x2 ;  /* 0x0000000a0b0b7211 */ /* 0x000fe200078f10ff */
[----:B------:R-:W-:-:S03]  /*0f10*/  VIADD R26, R7, 0x18 ;  /* 0x00000018071a7836 */ /* 0x000fc60000000000 */
[----:B------:R-:W-:Y:S02]  /*0f20*/  SHF.R.S32.HI R11, RZ, 0x2, R11 ;  /* 0x00000002ff0b7819 */ /* 0x000fe4000001140b */
[----:B---3--:R-:W-:-:S03]  /*0f30*/  SHF.R.S32.HI R13, RZ, 0x1f, R26 ;  /* 0x0000001fff0d7819 */ /* 0x008fc6000001141a */
[----:B------:R-:W-:Y:S01]  /*0f40*/  IMAD.WIDE R10, R11, 0x4, R2 ;  /* 0x000000040b0a7825 */ /* 0x000fe200078e0202 */
[----:B------:R-:W-:-:S05]  /*0f50*/  LEA.HI R13, R13, R26, RZ, 0x2 ;  /* 0x0000001a0d0d7211 */ /* 0x000fca00078f10ff */
[----:B------:R-:W3:Y:S01]  /*0f60*/  LDG.E R10, desc[UR4][R10.64] ;  /* 0x000000040a0a7981 */ /* 0x000ee2000c1e1900 */
[----:B------:R-:W-:Y:S01]  /*0f70*/  SHF.R.S32.HI R13, RZ, 0x2, R13 ;  /* 0x00000002ff0d7819 */ /* 0x000fe2000001140d */
[----:B-1----:R-:W-:-:S04]  /*0f80*/  VIADD R8, R7, 0x1c ;  /* 0x0000001c07087836 */ /* 0x002fc80000000000 */
[----:B------:R-:W-:Y:S01]  /*0f90*/  IMAD.WIDE R12, R13, 0x4, R2 ;  /* 0x000000040d0c7825 */ /* 0x000fe200078e0202 */
[----:B------:R-:W-:-:S05]  /*0fa0*/  SHF.R.S32.HI R9, RZ, 0x1f, R8 ;  /* 0x0000001fff097819 */ /* 0x000fca0000011408 */
[----:B------:R-:W3:Y:S01]  /*0fb0*/  LDG.E R12, desc[UR4][R12.64] ;  /* 0x000000040c0c7981 */ /* 0x000ee2000c1e1900 */
[----:B------:R-:W-:-:S04]  /*0fc0*/  LEA.HI R9, R9, R8, RZ, 0x2 ;  /* 0x0000000809097211 */ /* 0x000fc800078f10ff */
[----:B------:R-:W-:-:S05]  /*0fd0*/  SHF.R.S32.HI R9, RZ, 0x2, R9 ;  /* 0x00000002ff097819 */ /* 0x000fca0000011409 */
[----:B------:R-:W-:-:S06]  /*0fe0*/  IMAD.WIDE R8, R9, 0x4, R2 ;  /* 0x0000000409087825 */ /* 0x000fcc00078e0202 */
[----:B------:R0:W3:Y:S01]  /*0ff0*/  LDG.E R8, desc[UR4][R8.64] ;  /* 0x0000000408087981 */ /* 0x0000e2000c1e1900 */
[----:B------:R-:W-:Y:S02]  /*1000*/  VIADD R16, R16, 0x8 ;  /* 0x0000000810107836 */ /* 0x000fe40000000000 */
[----:B------:R-:W-:Y:S02]  /*1010*/  VIADD R17, R17, 0x20 ;  /* 0x0000002011117836 */ /* 0x000fe40000000000 */
[----:B------:R-:W-:Y:S01]  /*1020*/  VIADD R7, R7, 0x20 ;  /* 0x0000002007077836 */ /* 0x000fe20000000000 */
[----:B------:R-:W-:Y:S01]  /*1030*/  ISETP.NE.AND P0, PT, R16, RZ, PT ;  /* 0x000000ff1000720c */ /* 0x000fe20003f05270 */
[----:B--2---:R-:W-:-:S05]  /*1040*/  IMAD R18, R18, UR8, RZ ;  /* 0x0000000812127c24 */ /* 0x004fca000f8e02ff */
[----:B------:R-:W-:-:S05]  /*1050*/  SHF.L.W.U32.HI R18, R18, 0x11, R18 ;  /* 0x0000001112127819 */ /* 0x000fca0000010e12 */
[----:B------:R-:W-:-:S05]  /*1060*/  IMAD R18, R18, UR9, RZ ;  /* 0x0000000912127c24 */ /* 0x000fca000f8e02ff */
[----:B------:R-:W-:Y:S01]  /*1070*/  LOP3.LUT R18, R18, R19, RZ, 0x3c, !PT ;  /* 0x0000001312127212 */ /* 0x000fe200078e3cff */
[----:B----4-:R-:W-:-:S03]  /*1080*/  IMAD R22, R22, UR8, RZ ;  /* 0x0000000816167c24 */ /* 0x010fc6000f8e02ff */
[----:B------:R-:W-:Y:S02]  /*1090*/  SHF.L.W.U32.HI R18, R18, 0x11, R18 ;  /* 0x0000001112127819 */ /* 0x000fe40000010e12 */
[----:B------:R-:W-:-:S03]  /*10a0*/  SHF.L.W.U32.HI R22, R22, 0x11, R22 ;  /* 0x0000001116167819 */ /* 0x000fc60000010e16 */
[----:B------:R-:W-:Y:S02]  /*10b0*/  IMAD.MOV R18, RZ, RZ, -R18 ;  /* 0x000000ffff127224 */ /* 0x000fe400078e0a12 */
[----:B------:R-:W-:Y:S02]  /*10c0*/  IMAD R22, R22, UR9, RZ ;  /* 0x0000000916167c24 */ /* 0x000fe4000f8e02ff */
[----:B0-----:R-:W-:Y:S02]  /*10d0*/  IMAD R9, R15, R18, UR9 ;  /* 0x000000090f097e24 */ /* 0x001fe4000f8e0212 */
[----:B-----5:R-:W-:-:S03]  /*10e0*/  IMAD R23, R23, UR8, RZ ;  /* 0x0000000817177c24 */ /* 0x020fc6000f8e02ff */
[----:B------:R-:W-:Y:S02]  /*10f0*/  LOP3.LUT R9, R22, R9, RZ, 0x3c, !PT ;  /* 0x0000000916097212 */ /* 0x000fe400078e3cff */
[----:B------:R-:W-:Y:S02]  /*1100*/  SHF.L.W.U32.HI R23, R23, 0x11, R23 ;  /* 0x0000001117177819 */ /* 0x000fe40000010e17 */
[----:B------:R-:W-:-:S03]  /*1110*/  SHF.L.W.U32.HI R9, R9, 0x11, R9 ;  /* 0x0000001109097819 */ /* 0x000fc60000010e09 */
[----:B------:R-:W-:Y:S02]  /*1120*/  IMAD R18, R23, UR9, RZ ;  /* 0x0000000917127c24 */ /* 0x000fe4000f8e02ff */
[----:B------:R-:W-:Y:S02]  /*1130*/  IMAD.MOV R22, RZ, RZ, -R9 ;  /* 0x000000ffff167224 */ /* 0x000fe400078e0a09 */
[----:B------:R-:W-:Y:S02]  /*1140*/  IMAD R24, R24, UR8, RZ ;  /* 0x0000000818187c24 */ /* 0x000fe4000f8e02ff */
[----:B------:R-:W-:-:S03]  /*1150*/  IMAD R9, R15, R22, UR9 ;  /* 0x000000090f097e24 */ /* 0x000fc6000f8e0216 */
[----:B------:R-:W-:Y:S02]  /*1160*/  SHF.L.W.U32.HI R24, R24, 0x11, R24 ;  /* 0x0000001118187819 */ /* 0x000fe40000010e18 */
[----:B------:R-:W-:Y:S01]  /*1170*/  LOP3.LUT R9, R18, R9, RZ, 0x3c, !PT ;  /* 0x0000000912097212 */ /* 0x000fe200078e3cff */
[----:B------:R-:W-:Y:S02]  /*1180*/  IMAD R25, R25, UR8, RZ ;  /* 0x0000000819197c24 */ /* 0x000fe4000f8e02ff */
[----:B------:R-:W-:Y:S01]  /*1190*/  IMAD R24, R24, UR9, RZ ;  /* 0x0000000918187c24 */ /* 0x000fe2000f8e02ff */
[----:B------:R-:W-:Y:S02]  /*11a0*/  SHF.L.W.U32.HI R9, R9, 0x11, R9 ;  /* 0x0000001109097819 */ /* 0x000fe40000010e09 */
[----:B------:R-:W-:Y:S02]  /*11b0*/  SHF.L.W.U32.HI R25, R25, 0x11, R25 ;  /* 0x0000001119197819 */ /* 0x000fe40000010e19 */
[----:B------:R-:W-:-:S05]  /*11c0*/  IADD3 R18, PT, PT, -R9, RZ, RZ ;  /* 0x000000ff09127210 */ /* 0x000fca0007ffe1ff */
[----:B------:R-:W-:Y:S02]  /*11d0*/  IMAD R9, R15, R18, UR9 ;  /* 0x000000090f097e24 */ /* 0x000fe4000f8e0212 */
[----:B------:R-:W-:Y:S02]  /*11e0*/  IMAD R18, R25, UR9, RZ ;  /* 0x0000000919127c24 */ /* 0x000fe4000f8e02ff */
[----:B---3--:R-:W-:Y:S01]  /*11f0*/  IMAD R10, R10, UR8, RZ ;  /* 0x000000080a0a7c24 */ /* 0x008fe2000f8e02ff */
[----:B------:R-:W-:-:S04]  /*1200*/  LOP3.LUT R9, R24, R9, RZ, 0x3c, !PT ;  /* 0x0000000918097212 */ /* 0x000fc800078e3cff */
[----:B------:R-:W-:Y:S02]  /*1210*/  SHF.L.W.U32.HI R9, R9, 0x11, R9 ;  /* 0x0000001109097819 */ /* 0x000fe40000010e09 */
[----:B------:R-:W-:-:S03]  /*1220*/  SHF.L.W.U32.HI R10, R10, 0x11, R10 ;  /* 0x000000110a0a7819 */ /* 0x000fc60000010e0a */
[----:B------:R-:W-:Y:S02]  /*1230*/  IMAD.MOV R22, RZ, RZ, -R9 ;  /* 0x000000ffff167224 */ /* 0x000fe400078e0a09 */
[----:B------:R-:W-:Y:S02]  /*1240*/  IMAD R10, R10, UR9, RZ ;  /* 0x000000090a0a7c24 */ /* 0x000fe4000f8e02ff */
[----:B------:R-:W-:Y:S02]  /*1250*/  IMAD R9, R15, R22, UR9 ;  /* 0x000000090f097e24 */ /* 0x000fe4000f8e0216 */
[----:B------:R-:W-:-:S03]  /*1260*/  IMAD R12, R12, UR8, RZ ;  /* 0x000000080c0c7c24 */ /* 0x000fc6000f8e02ff */
        /* <DEDUP_REMOVED lines=8> */
[----:B------:R-:W-:-:S04]  /*12f0*/  LOP3.LUT R9, R10, R9, RZ, 0x3c, !PT ;  /* 0x000000090a097212 */ /* 0x000fc800078e3cff */
[----:B------:R-:W-:-:S05]  /*1300*/  SHF.L.W.U32.HI R9, R9, 0x11, R9 ;  /* 0x0000001109097819 */ /* 0x000fca0000010e09 */
[----:B------:R-:W-:-:S04]  /*1310*/  IMAD.MOV R10, RZ, RZ, -R9 ;  /* 0x000000ffff0a7224 */ /* 0x000fc800078e0a09 */
[----:B------:R-:W-:-:S05]  /*1320*/  IMAD R9, R15, R10, UR9 ;  /* 0x000000090f097e24 */ /* 0x000fca000f8e020a */
[----:B------:R-:W-:-:S04]  /*1330*/  LOP3.LUT R9, R12, R9, RZ, 0x3c, !PT ;  /* 0x000000090c097212 */ /* 0x000fc800078e3cff */
[----:B------:R-:W-:-:S05]  /*1340*/  SHF.L.W.U32.HI R9, R9, 0x11, R9 ;  /* 0x0000001109097819 */ /* 0x000fca0000010e09 */
[----:B------:R-:W-:Y:S02]  /*1350*/  IMAD.MOV R10, RZ, RZ, -R9 ;  /* 0x000000ffff0a7224 */ /* 0x000fe400078e0a09 */
[----:B------:R-:W-:Y:S02]  /*1360*/  IMAD R9, R8, UR9, RZ ;  /* 0x0000000908097c24 */ /* 0x000fe4000f8e02ff */
[----:B------:R-:W-:-:S05]  /*1370*/  IMAD R8, R15, R10, UR9 ;  /* 0x000000090f087e24 */ /* 0x000fca000f8e020a */
[----:B------:R-:W-:-:S04]  /*1380*/  LOP3.LUT R8, R9, R8, RZ, 0x3c, !PT ;  /* 0x0000000809087212 */ /* 0x000fc800078e3cff */
[----:B------:R-:W-:-:S05]  /*1390*/  SHF.L.W.U32.HI R8, R8, 0x11, R8 ;  /* 0x0000001108087819 */ /* 0x000fca0000010e08 */
[----:B------:R-:W-:-:S04]  /*13a0*/  IMAD.MOV R8, RZ, RZ, -R8 ;  /* 0x000000ffff087224 */ /* 0x000fc800078e0a08 */
[----:B------:R-:W-:Y:S01]  /*13b0*/  IMAD R19, R15, R8, UR9 ;  /* 0x000000090f137e24 */ /* 0x000fe2000f8e0208 */
[----:B------:R-:W-:Y:S06]  /*13c0*/  @P0 BRA `(.L_x_19) ;  /* 0xfffffff8004c0947 */ /* 0x000fec000383ffff */
[----:B------:R-:W-:Y:S05]  /*13d0*/  BSYNC.RECONVERGENT B2 ;  /* 0x0000000000027941 */ /* 0x000fea0003800200 */
.L_x_18:
[C---:B------:R-:W-:Y:S02]  /*13e0*/  VIADD R7, R17.reuse, 0xfffffff4 ;  /* 0xfffffff411077836 */ /* 0x040fe40000000000 */
[----:B------:R-:W-:-:S07]  /*13f0*/  VIADD R17, R17, 0xfffffff0 ;  /* 0xfffffff011117836 */ /* 0x000fce0000000000 */
.L_x_17:
[----:B------:R-:W-:Y:S05]  /*1400*/  BSYNC.RECONVERGENT B1 ;  /* 0x0000000000017941 */ /* 0x000fea0003800200 */
.L_x_16:
[----:B------:R-:W-:-:S13]  /*1410*/  ISETP.NE.AND P0, PT, R21, RZ, PT ;  /* 0x000000ff1500720c */ /* 0x000fda0003f05270 */
[----:B------:R-:W-:Y:S05]  /*1420*/  @!P0 BRA `(.L_x_15) ;  /* 0x0000000400d48947 */ /* 0x000fea0003800000 */
[----:B------:R-:W-:Y:S01]  /*1430*/  ISETP.GE.U32.AND P0, PT, R21, 0x4, PT ;  /* 0x000000041500780c */ /* 0x000fe20003f06070 */
[----:B------:R-:W-:Y:S01]  /*1440*/  BSSY.RECONVERGENT B1, `(.L_x_20) ;  /* 0x000003c000017945 */ /* 0x000fe20003800200 */
[----:B------:R-:W-:-:S11]  /*1450*/  LOP3.LUT P1, R14, R14, 0x3, RZ, 0xc0, !PT ;  /* 0x000000030e0e7812 */ /* 0x000fd6000782c0ff */
[----:B------:R-:W-:Y:S05]  /*1460*/  @!P0 BRA `(.L_x_21) ;  /* 0x0000000000e48947 */ /* 0x000fea0003800000 */
[----:B------:R-:W0:Y:S01]  /*1470*/  LDC.64 R2, c[0x0][0x380] ;  /* 0x0000e000ff027b82 */ /* 0x000e220000000a00 */
[C---:B------:R-:W-:Y:S01]  /*1480*/  IMAD.IADD R9, R6.reuse, 0x1, R17 ;  /* 0x0000000106097824 */ /* 0x040fe200078e0211 */
[----:B------:R-:W-:Y:S01]  /*1490*/  IADD3 R15, PT, PT, R6, R7, RZ ;  /* 0x00000007060f7210 */ /* 0x000fe20007ffe0ff */
[----:B------:R-:W1:Y:S03]  /*14a0*/  LDCU.64 UR8, c[0x3][0x10] ;  /* 0x00c00200ff0877ac */ /* 0x000e660008000a00 */
[----:B------:R-:W-:Y:S02]  /*14b0*/  SHF.R.S32.HI R8, RZ, 0x1f, R9 ;  /* 0x0000001fff087819 */ /* 0x000fe40000011409 */
[----:B------:R-:W-:Y:S02]  /*14c0*/  SHF.R.S32.HI R12, RZ, 0x1f, R15 ;  /* 0x0000001fff0c7819 */ /* 0x000fe4000001140f */
[----:B------:R-:W-:-:S04]  /*14d0*/  LEA.HI R8, R8, R9, RZ, 0x2 ;  /* 0x0000000908087211 */ /* 0x000fc800078f10ff */
[----:B------:R-:W-:-:S05]  /*14e0*/  SHF.R.S32.HI R11, RZ, 0x2, R8 ;  /* 0x00000002ff0b7819 */ /* 0x000fca0000011408 */
[----:B0-----:R-:W-:Y:S01]  /*14f0*/  IMAD.WIDE R10, R11, 0x4, R2 ;  /* 0x000000040b0a7825 */ /* 0x001fe200078e0202 */
[----:B------:R-:W-:-:S04]  /*1500*/  LEA.HI R12, R12, R15, RZ, 0x2 ;  /* 0x0000000f0c0c7211 */ /* 0x000fc800078f10ff */
[----:B------:R-:W1:Y:S01]  /*1510*/  LDG.E R8, desc[UR4][R10.64] ;  /* 0x000000040a087981 */ /* 0x000e62000c1e1900 */
[----:B------:R-:W-:Y:S01]  /*1520*/  SHF.R.S32.HI R13, RZ, 0x2, R12 ;  /* 0x00000002ff0d7819 */ /* 0x000fe2000001140c */
[----:B------:R-:W-:-:S04]  /*1530*/  VIADD R16, R15, 0x4 ;  /* 0x000000040f107836 */ /* 0x000fc80000000000 */
[----:B------:R-:W-:Y:S01]  /*1540*/  IMAD.WIDE R12, R13, 0x4, R2 ;  /* 0x000000040d0c7825 */ /* 0x000fe200078e0202 */
[----:B------:R-:W-:-:S04]  /*1550*/  SHF.R.S32.HI R17, RZ, 0x1f, R16 ;  /* 0x0000001fff117819 */ /* 0x000fc80000011410 */
[----:B------:R-:W2:Y:S01]  /*1560*/  LDG.E R9, desc[UR4][R12.64] ;  /* 0x000000040c097981 */ /* 0x000ea2000c1e1900 */
[----:B------:R-:W-:Y:S01]  /*1570*/  LEA.HI R17, R17, R16, RZ, 0x2 ;  /* 0x0000001011117211 */ /* 0x000fe200078f10ff */
[----:B------:R-:W-:-:S03]  /*1580*/  VIADD R15, R15, 0x8 ;  /* 0x000000080f0f7836 */ /* 0x000fc60000000000 */
[----:B------:R-:W-:-:S05]  /*1590*/  SHF.R.S32.HI R17, RZ, 0x2, R17 ;  /* 0x00000002ff117819 */ /* 0x000fca0000011411 */
[----:B------:R-:W-:Y:S01]  /*15a0*/  IMAD.WIDE R16, R17, 0x4, R2 ;  /* 0x0000000411107825 */ /* 0x000fe200078e0202 */
[----:B------:R-:W-:-:S04]  /*15b0*/  SHF.R.S32.HI R18, RZ, 0x1f, R15 ;  /* 0x0000001fff127819 */ /* 0x000fc8000001140f */
[----:B------:R0:W3:Y:S01]  /*15c0*/  LDG.E R10, desc[UR4][R16.64] ;  /* 0x00000004100a7981 */ /* 0x0000e2000c1e1900 */
[----:B------:R-:W-:-:S04]  /*15d0*/  LEA.HI R18, R18, R15, RZ, 0x2 ;  /* 0x0000000f12127211 */ /* 0x000fc800078f10ff */
[----:B------:R-:W-:-:S05]  /*15e0*/  SHF.R.S32.HI R23, RZ, 0x2, R18 ;  /* 0x00000002ff177819 */ /* 0x000fca0000011412 */
[----:B------:R-:W-:Y:S02]  /*15f0*/  IMAD.WIDE R22, R23, 0x4, R2 ;  /* 0x0000000417167825 */ /* 0x000fe400078e0202 */
[----:B------:R-:W4:Y:S03]  /*1600*/  LDC R2, c[0x3][0xc] ;  /* 0x00c00300ff027b82 */ /* 0x000f260000000800 */
[----:B------:R-:W5:Y:S01]  /*1610*/  LDG.E R3, desc[UR4][R22.64] ;  /* 0x0000000416037981 */ /* 0x000f62000c1e1900 */
[C---:B0-----:R-:W-:Y:S02]  /*1620*/  VIADD R17, R7.reuse, 0xc ;  /* 0x0000000c07117836 */ /* 0x041fe40000000000 */
[----:B------:R-:W-:Y:S02]  /*1630*/  VIADD R7, R7, 0x10 ;  /* 0x0000001007077836 */ /* 0x000fe40000000000 */
[----:B-1----:R-:W-:-:S05]  /*1640*/  IMAD R8, R8, UR8, RZ ;  /* 0x0000000808087c24 */ /* 0x002fca000f8e02ff */
[----:B------:R-:W-:-:S05]  /*1650*/  SHF.L.W.U32.HI R8, R8, 0x11, R8 ;  /* 0x0000001108087819 */ /* 0x000fca0000010e08 */
[----:B------:R-:W-:Y:S02]  /*1660*/  IMAD R8, R8, UR9, RZ ;  /* 0x0000000908087c24 */ /* 0x000fe4000f8e02ff */
[----:B--2---:R-:W-:-:S03]  /*1670*/  IMAD R9, R9, UR8, RZ ;  /* 0x0000000809097c24 */ /* 0x004fc6000f8e02ff */
[----:B------:R-:W-:Y:S02]  /*1680*/  LOP3.LUT R8, R8, R19, RZ, 0x3c, !PT ;  /* 0x0000001308087212 */ /* 0x000fe400078e3cff */
[----:B------:R-:W-:Y:S02]  /*1690*/  SHF.L.W.U32.HI R9, R9, 0x11, R9 ;  /* 0x0000001109097819 */ /* 0x000fe40000010e09 */
[----:B------:R-:W-:-:S03]  /*16a0*/  SHF.L.W.U32.HI R8, R8, 0x11, R8 ;  /* 0x0000001108087819 */ /* 0x000fc60000010e08 */
[----:B------:R-:W-:Y:S02]  /*16b0*/  IMAD R9, R9, UR9, RZ ;  /* 0x0000000909097c24 */ /* 0x000fe4000f8e02ff */
[----:B------:R-:W-:Y:S02]  /*16c0*/  IMAD.MOV R11, RZ, RZ, -R8 ;  /* 0x000000ffff0b7224 */ /* 0x000fe400078e0a08 */
[----:B---3--:R-:W-:Y:S02]  /*16d0*/  IMAD R10, R10, UR8, RZ ;  /* 0x000000080a0a7c24 */ /* 0x008fe4000f8e02ff */
[----:B----4-:R-:W-:-:S03]  /*16e0*/  IMAD R8, R2, R11, UR9 ;  /* 0x0000000902087e24 */ /* 0x010fc6000f8e020b */
[----:B------:R-:W-:Y:S02]  /*16f0*/  SHF.L.W.U32.HI R10, R10, 0x11, R10 ;  /* 0x000000110a0a7819 */ /* 0x000fe40000010e0a */
[----:B------:R-:W-:-:S03]  /*1700*/  LOP3.LUT R8, R9, R8, RZ, 0x3c, !PT ;  /* 0x0000000809087212 */ /* 0x000fc600078e3cff */
[----:B------:R-:W-:Y:S01]  /*1710*/  IMAD R9, R10, UR9, RZ ;  /* 0x000000090a097c24 */ /* 0x000fe2000f8e02ff */
[----:B------:R-:W-:Y:S01]  /*1720*/  SHF.L.W.U32.HI R8, R8, 0x11, R8 ;  /* 0x0000001108087819 */ /* 0x000fe20000010e08 */
[----:B-----5:R-:W-:-:S04]  /*1730*/  IMAD R3, R3, UR8, RZ ;  /* 0x0000000803037c24 */ /* 0x020fc8000f8e02ff */
[----:B------:R-:W-:Y:S01]  /*1740*/  IMAD.MOV R11, RZ, RZ, -R8 ;  /* 0x000000ffff0b7224 */ /* 0x000fe200078e0a08 */
[----:B------:R-:W-:-:S03]  /*1750*/  SHF.L.W.U32.HI R3, R3, 0x11, R3 ;  /* 0x0000001103037819 */ /* 0x000fc60000010e03 */
        /* <DEDUP_REMOVED lines=9> */
[----:B------:R-:W-:-:S07]  /*17f0*/  IMAD R19, R2, R3, UR9 ;  /* 0x0000000902137e24 */ /* 0x000fce000f8e0203 */
.L_x_21:
[----:B------:R-:W-:Y:S05]  /*1800*/  BSYNC.RECONVERGENT B1 ;  /* 0x0000000000017941 */ /* 0x000fea0003800200 */
.L_x_20:
[----:B------:R-:W-:Y:S05]  /*1810*/  @!P1 BRA `(.L_x_15) ;  /* 0x0000000000d89947 */ /* 0x000fea0003800000 */
[----:B------:R-:W-:Y:S01]  /*1820*/  ISETP.NE.AND P1, PT, R14, 0x1, PT ;  /* 0x000000010e00780c */ /* 0x000fe20003f25270 */
[----:B------:R-:W-:Y:S01]  /*1830*/  BSSY.RECONVERGENT B1, `(.L_x_22) ;  /* 0x0000022000017945 */ /* 0x000fe20003800200 */
[----:B------:R-:W-:-:S11]  /*1840*/  LOP3.LUT P0, RZ, R20, 0x4, RZ, 0xc0, !PT ;  /* 0x0000000414ff7812 */ /* 0x000fd6000780c0ff */
[----:B------:R-:W-:Y:S05]  /*1850*/  @!P1 BRA `(.L_x_23) ;  /* 0x00000000007c9947 */ /* 0x000fea0003800000 */
[----:B------:R-:W0:Y:S01]  /*1860*/  LDC.64 R2, c[0x0][0x380] ;  /* 0x0000e000ff027b82 */ /* 0x000e220000000a00 */
[C---:B------:R-:W-:Y:S01]  /*1870*/  IMAD.IADD R8, R6.reuse, 0x1, R17 ;  /* 0x0000000106087824 */ /* 0x040fe200078e0211 */
[----:B------:R-:W1:Y:S01]  /*1880*/  LDCU.64 UR8, c[0x3][0x10] ;  /* 0x00c00200ff0877ac */ /* 0x000e620008000a00 */
[----:B------:R-:W-:-:S03]  /*1890*/  IMAD.IADD R10, R6, 0x1, R7 ;  /* 0x00000001060a7824 */ /* 0x000fc600078e0207 */
[----:B------:R-:W-:Y:S02]  /*18a0*/  SHF.R.S32.HI R9, RZ, 0x1f, R8 ;  /* 0x0000001fff097819 */ /* 0x000fe40000011408 */
[----:B------:R-:W-:Y:S02]  /*18b0*/  SHF.R.S32.HI R11, RZ, 0x1f, R10 ;  /* 0x0000001fff0b7819 */ /* 0x000fe4000001140a */
[----:B------:R-:W-:-:S04]  /*18c0*/  LEA.HI R9, R9, R8, RZ, 0x2 ;  /* 0x0000000809097211 */ /* 0x000fc800078f10ff */
[----:B------:R-:W-:-:S05]  /*18d0*/  SHF.R.S32.HI R9, RZ, 0x2, R9 ;  /* 0x00000002ff097819 */ /* 0x000fca0000011409 */
[----:B0-----:R-:W-:Y:S01]  /*18e0*/  IMAD.WIDE R8, R9, 0x4, R2 ;  /* 0x0000000409087825 */ /* 0x001fe200078e0202 */
[----:B------:R-:W-:-:S05]  /*18f0*/  LEA.HI R11, R11, R10, RZ, 0x2 ;  /* 0x0000000a0b0b7211 */ /* 0x000fca00078f10ff */
[----:B------:R-:W1:Y:S01]  /*1900*/  LDG.E R8, desc[UR4][R8.64] ;  /* 0x0000000408087981 */ /* 0x000e62000c1e1900 */
[----:B------:R-:W-:-:S05]  /*1910*/  SHF.R.S32.HI R11, RZ, 0x2, R11 ;  /* 0x00000002ff0b7819 */ /* 0x000fca000001140b */
[----:B------:R-:W-:Y:S02]  /*1920*/  IMAD.WIDE R2, R11, 0x4, R2 ;  /* 0x000000040b027825 */ /* 0x000fe400078e0202 */
[----:B------:R-:W0:Y:S04]  /*1930*/  LDC R11, c[0x3][0xc] ;  /* 0x00c00300ff0b7b82 */ /* 0x000e280000000800 */
[----:B------:R-:W2:Y:S01]  /*1940*/  LDG.E R2, desc[UR4][R2.64] ;  /* 0x0000000402027981 */ /* 0x000ea2000c1e1900 */
[C---:B------:R-:W-:Y:S02]  /*1950*/  VIADD R17, R7.reuse, 0x4 ;  /* 0x0000000407117836 */ /* 0x040fe40000000000 */
        /* <DEDUP_REMOVED lines=9> */
[----:B------:R-:W-:-:S04]  /*19f0*/  IMAD.MOV R10, RZ, RZ, -R10 ;  /* 0x000000ffff0a7224 */ /* 0x000fc800078e0a0a */
[----:B0-----:R-:W-:-:S05]  /*1a00*/  IMAD R10, R11, R10, UR9 ;  /* 0x000000090b0a7e24 */ /* 0x001fca000f8e020a */
[----:B------:R-:W-:-:S04]  /*1a10*/  LOP3.LUT R3, R3, R10, RZ, 0x3c, !PT ;  /* 0x0000000a03037212 */ /* 0x000fc800078e3cff */
[----:B------:R-:W-:-:S04]  /*1a20*/  SHF.L.W.U32.HI R3, R3, 0x11, R3 ;  /* 0x0000001103037819 */ /* 0x000fc80000010e03 */
[----:B------:R-:W-:-:S05]  /*1a30*/  IADD3 R2, PT, PT, -R3, RZ, RZ ;  /* 0x000000ff03027210 */ /* 0x000fca0007ffe1ff */
[----:B------:R-:W-:-:S07]  /*1a40*/  IMAD R19, R11, R2, UR9 ;  /* 0x000000090b137e24 */ /* 0x000fce000f8e0202 */
.L_x_23:
[----:B------:R-:W-:Y:S05]  /*1a50*/  BSYNC.RECONVERGENT B1 ;  /* 0x0000000000017941 */ /* 0x000fea0003800200 */
.L_x_22:
[----:B------:R-:W-:Y:S05]  /*1a60*/  @P0 BRA `(.L_x_15) ;  /* 0x0000000000440947 */ /* 0x000fea0003800000 */
[----:B------:R-:W0:Y:S01]  /*1a70*/  LDC.64 R2, c[0x0][0x380] ;  /* 0x0000e000ff027b82 */ /* 0x000e220000000a00 */
[----:B------:R-:W-:Y:S01]  /*1a80*/  IMAD.IADD R8, R6, 0x1, R17 ;  /* 0x0000000106087824 */ /* 0x000fe200078e0211 */
[----:B------:R-:W1:Y:S04]  /*1a90*/  LDCU.64 UR8, c[0x3][0x10] ;  /* 0x00c00200ff0877ac */ /* 0x000e680008000a00 */
[----:B------:R-:W-:-:S04]  /*1aa0*/  SHF.R.S32.HI R9, RZ, 0x1f, R8 ;  /* 0x0000001fff097819 */ /* 0x000fc80000011408 */
[----:B------:R-:W-:-:S04]  /*1ab0*/  LEA.HI R9, R9, R8, RZ, 0x2 ;  /* 0x0000000809097211 */ /* 0x000fc800078f10ff */
[----:B------:R-:W-:-:S05]  /*1ac0*/  SHF.R.S32.HI R9, RZ, 0x2, R9 ;  /* 0x00000002ff097819 */ /* 0x000fca0000011409 */
[----:B0-----:R-:W-:Y:S02]  /*1ad0*/  IMAD.WIDE R2, R9, 0x4, R2 ;  /* 0x0000000409027825 */ /* 0x001fe400078e0202 */
[----:B------:R-:W0:Y:S04]  /*1ae0*/  LDC R9, c[0x3][0xc] ;  /* 0x00c00300ff097b82 */ /* 0x000e280000000800 */
[----:B------:R-:W1:Y:S01]  /*1af0*/  LDG.E R2, desc[UR4][R2.64] ;  /* 0x0000000402027981 */ /* 0x000e62000c1e1900 */
[----:B------:R-:W-:Y:S02]  /*1b00*/  IMAD.MOV.U32 R17, RZ, RZ, R7 ;  /* 0x000000ffff117224 */ /* 0x000fe400078e0007 */
[----:B-1----:R-:W-:-:S05]  /*1b10*/  IMAD R8, R2, UR8, RZ ;  /* 0x0000000802087c24 */ /* 0x002fca000f8e02ff */
[----:B------:R-:W-:-:S05]  /*1b20*/  SHF.L.W.U32.HI R8, R8, 0x11, R8 ;  /* 0x0000001108087819 */ /* 0x000fca0000010e08 */
[----:B------:R-:W-:-:S05]  /*1b30*/  IMAD R8, R8, UR9, RZ ;  /* 0x0000000908087c24 */ /* 0x000fca000f8e02ff */
[----:B------:R-:W-:-:S04]  /*1b40*/  LOP3.LUT R8, R8, R19, RZ, 0x3c, !PT ;  /* 0x0000001308087212 */ /* 0x000fc800078e3cff */
[----:B------:R-:W-:-:S05]  /*1b50*/  SHF.L.W.U32.HI R8, R8, 0x11, R8 ;  /* 0x0000001108087819 */ /* 0x000fca0000010e08 */
[----:B------:R-:W-:-:S04]  /*1b60*/  IMAD.MOV R8, RZ, RZ, -R8 ;  /* 0x000000ffff087224 */ /* 0x000fc800078e0a08 */
[----:B0-----:R-:W-:-:S07]  /*1b70*/  IMAD R19, R9, R8, UR9 ;  /* 0x0000000909137e24 */ /* 0x001fce000f8e0208 */
.L_x_15:
[----:B------:R-:W-:Y:S05]  /*1b80*/  BSYNC.RECONVERGENT B0 ;  /* 0x0000000000007941 */ /* 0x000fea0003800200 */
.L_x_14:
[----:B------:R-:W-:Y:S01]  /*1b90*/  ISETP.GE.AND P0, PT, R17, R4, PT ;  /* 0x000000041100720c */ /* 0x000fe20003f06270 */
[----:B------:R-:W-:-:S12]  /*1ba0*/  BSSY.RECONVERGENT B0, `(.L_x_24) ;  /* 0x0000091000007945 */ /* 0x000fd80003800200 */
[----:B------:R-:W-:Y:S05]  /*1bb0*/  @P0 BRA `(.L_x_25) ;  /* 0x00000008003c0947 */ /* 0x000fea0003800000 */
[C---:B------:R-:W-:Y:S01]  /*1bc0*/  IMAD.IADD R9, R6.reuse, 0x1, R17 ;  /* 0x0000000106097824 */ /* 0x040fe200078e0211 */
[----:B------:R-:W-:Y:S03]  /*1bd0*/  BSSY.RECONVERGENT B1, `(.L_x_26) ;  /* 0x0000044000017945 */ /* 0x000fe60003800200 */
[----:B------:R-:W-:Y:S01]  /*1be0*/  IMAD.IADD R7, R5, 0x1, -R9 ;  /* 0x0000000105077824 */ /* 0x000fe200078e0a09 */
[----:B------:R-:W-:-:S04]  /*1bf0*/  IADD3 R5, PT, PT, R6, R17, -R5 ;  /* 0x0000001106057210 */ /* 0x000fc80007ffe805 */
[----:B------:R-:W-:Y:S02]  /*1c00*/  ISETP.GT.U32.AND P0, PT, R5, -0x8, PT ;  /* 0xfffffff80500780c */ /* 0x000fe40003f04070 */
[----:B------:R-:W-:-:S04]  /*1c10*/  LOP3.LUT R20, R7, 0x7, RZ, 0xc0, !PT ;  /* 0x0000000707147812 */ /* 0x000fc800078ec0ff */
[----:B------:R-:W-:-:S07]  /*1c20*/  ISETP.NE.AND P1, PT, R20, RZ, PT ;  /* 0x000000ff1400720c */ /* 0x000fce0003f25270 */
[----:B------:R-:W-:Y:S06]  /*1c30*/  @P0 BRA `(.L_x_27) ;  /* 0x0000000000f40947 */ /* 0x000fec0003800000 */
[----:B------:R-:W0:Y:S01]  /*1c40*/  LDC.64 R2, c[0x0][0x380] ;  /* 0x0000e000ff027b82 */ /* 0x000e220000000a00 */
[----:B------:R-:W-:-:S05]  /*1c50*/  LOP3.LUT R8, R7, 0xfffffff8, RZ, 0xc0, !PT ;  /* 0xfffffff807087812 */ /* 0x000fca00078ec0ff */
[----:B------:R-:W-:-:S07]  /*1c60*/  IMAD.MOV R8, RZ, RZ, -R8 ;  /* 0x000000ffff087224 */ /* 0x000fce00078e0a08 */
.L_x_28:
[----:B------:R-:W-:Y:S01]  /*1c70*/  SHF.R.S32.HI R10, RZ, 0x1f, R9 ;  /* 0x0000001fff0a7819 */ /* 0x000fe20000011409 */
[----:B------:R-:W1:Y:S01]  /*1c80*/  LDCU UR8, c[0x3][0x18] ;  /* 0x00c00300ff0877ac */ /* 0x000e620008000800 */
[----:B0-----:R-:W-:Y:S01]  /*1c90*/  IADD3 R4, P0, P2, R9, 0x3, R2 ;  /* 0x0000000309047810 */ /* 0x001fe20007a1e002 */
[----:B------:R-:W0:Y:S03]  /*1ca0*/  LDCU UR9, c[0x3][0xc] ;  /* 0x00c00180ff0977ac */ /* 0x000e260008000800 */
[----:B------:R-:W-:-:S05]  /*1cb0*/  IADD3.X R5, PT, PT, R10, R3, RZ, P0, P2 ;  /* 0x000000030a057210 */ /* 0x000fca00007e44ff */
[----:B------:R-:W1:Y:S04]  /*1cc0*/  LDG.E.U8 R16, desc[UR4][R4.64+-0x3] ;  /* 0xfffffd0404107981 */ /* 0x000e68000c1e1100 */
[----:B------:R-:W2:Y:S04]  /*1cd0*/  LDG.E.U8 R18, desc[UR4][R4.64+-0x2] ;  /* 0xfffffe0404127981 */ /* 0x000ea8000c1e1100 */
[----:B------:R-:W3:Y:S04]  /*1ce0*/  LDG.E.U8 R15, desc[UR4][R4.64+-0x1] ;  /* 0xffffff04040f7981 */ /* 0x000ee8000c1e1100 */
[----:B------:R-:W4:Y:S04]  /*1cf0*/  LDG.E.U8 R14, desc[UR4][R4.64] ;  /* 0x00000004040e7981 */ /* 0x000f28000c1e1100 */
[----:B------:R-:W5:Y:S04]  /*1d00*/  LDG.E.U8 R12, desc[UR4][R4.64+0x1] ;  /* 0x00000104040c7981 */ /* 0x000f68000c1e1100 */
[----:B------:R-:W5:Y:S04]  /*1d10*/  LDG.E.U8 R11, desc[UR4][R4.64+0x2] ;  /* 0x00000204040b7981 */ /* 0x000f68000c1e1100 */
[----:B------:R-:W5:Y:S04]  /*1d20*/  LDG.E.U8 R10, desc[UR4][R4.64+0x3] ;  /* 0x00000304040a7981 */ /* 0x000f68000c1e1100 */
[----:B------:R-:W5:Y:S01]  /*1d30*/  LDG.E.U8 R13, desc[UR4][R4.64+0x4] ;  /* 0x00000404040d7981 */ /* 0x000f62000c1e1100 */
[----:B------:R-:W-:-:S02]  /*1d40*/  VIADD R8, R8, 0x8 ;  /* 0x0000000808087836 */ /* 0x000fc40000000000 */
[----:B------:R-:W-:Y:S02]  /*1d50*/  VIADD R17, R17, 0x8 ;  /* 0x0000000811117836 */ /* 0x000fe40000000000 */
[----:B------:R-:W-:Y:S01]  /*1d60*/  VIADD R9, R9, 0x8 ;  /* 0x0000000809097836 */ /* 0x000fe20000000000 */
[----:B------:R-:W-:Y:S01]  /*1d70*/  ISETP.NE.AND P0, PT, R8, RZ, PT ;  /* 0x000000ff0800720c */ /* 0x000fe20003f05270 */
[----:B-1----:R-:W-:Y:S02]  /*1d80*/  IMAD R16, R16, UR8, RZ ;  /* 0x0000000810107c24 */ /* 0x002fe4000f8e02ff */
[----:B--2---:R-:W-:-:S03]  /*1d90*/  IMAD R18, R18, UR8, RZ ;  /* 0x0000000812127c24 */ /* 0x004fc6000f8e02ff */
[----:B------:R-:W-:Y:S01]  /*1da0*/  LOP3.LUT R16, R16, R19, RZ, 0x3c, !PT ;  /* 0x0000001310107212 */ /* 0x000fe200078e3cff */
[----:B---3--:R-:W-:-:S03]  /*1db0*/  IMAD R15, R15, UR8, RZ ;  /* 0x000000080f0f7c24 */ /* 0x008fc6000f8e02ff */
[----:B------:R-:W-:Y:S01]  /*1dc0*/  SHF.L.W.U32.HI R16, R16, 0xb, R16 ;  /* 0x0000000b10107819 */ /* 0x000fe20000010e10 */
[----:B----4-:R-:W-:-:S04]  /*1dd0*/  IMAD R14, R14, UR8, RZ ;  /* 0x000000080e0e7c24 */ /* 0x010fc8000f8e02ff */
[----:B------:R-:W-:Y:S02]  /*1de0*/  IMAD.MOV R19, RZ, RZ, -R16 ;  /* 0x000000ffff137224 */ /* 0x000fe400078e0a10 */
[----:B-----5:R-:W-:Y:S02]  /*1df0*/  IMAD R12, R12, UR8, RZ ;  /* 0x000000080c0c7c24 */ /* 0x020fe4000f8e02ff */
[----:B0-----:R-:W-:Y:S02]  /*1e00*/  IMAD R19, R19, UR9, RZ ;  /* 0x0000000913137c24 */ /* 0x001fe4000f8e02ff */
[----:B------:R-:W-:-:S03]  /*1e10*/  IMAD R11, R11, UR8, RZ ;  /* 0x000000080b0b7c24 */ /* 0x000fc6000f8e02ff */
[----:B------:R-:W-:Y:S01]  /*1e20*/  LOP3.LUT R18, R18, R19, RZ, 0x3c, !PT ;  /* 0x0000001312127212 */ /* 0x000fe200078e3cff */
[----:B------:R-:W-:-:S03]  /*1e30*/  IMAD R10, R10, UR8, RZ ;  /* 0x000000080a0a7c24 */ /* 0x000fc6000f8e02ff */
[----:B------:R-:W-:Y:S01]  /*1e40*/  SHF.L.W.U32.HI R18, R18, 0xb, R18 ;  /* 0x0000000b12127819 */ /* 0x000fe20000010e12 */
[----:B------:R-:W-:-:S04]  /*1e50*/  IMAD R13, R13, UR8, RZ ;  /* 0x000000080d0d7c24 */ /* 0x000fc8000f8e02ff */
[----:B------:R-:W-:-:S04]  /*1e60*/  IMAD.MOV R4, RZ, RZ, -R18 ;  /* 0x000000ffff047224 */ /* 0x000fc800078e0a12 */
[----:B------:R-:W-:-:S05]  /*1e70*/  IMAD R4, R4, UR9, RZ ;  /* 0x0000000904047c24 */ /* 0x000fca000f8e02ff */
[----:B------:R-:W-:-:S04]  /*1e80*/  LOP3.LUT R15, R15, R4, RZ, 0x3c, !PT ;  /* 0x000000040f0f7212 */ /* 0x000fc800078e3cff */
[----:B------:R-:W-:-:S05]  /*1e90*/  SHF.L.W.U32.HI R15, R15, 0xb, R15 ;  /* 0x0000000b0f0f7819 */ /* 0x000fca0000010e0f */
[----:B------:R-:W-:-:S04]  /*1ea0*/  IMAD.MOV R5, RZ, RZ, -R15 ;  /* 0x000000ffff057224 */ /* 0x000fc800078e0a0f */
[----:B------:R-:W-:-:S05]  /*1eb0*/  IMAD R5, R5, UR9, RZ ;  /* 0x0000000905057c24 */ /* 0x000fca000f8e02ff */
[----:B------:R-:W-:-:S04]  /*1ec0*/  LOP3.LUT R14, R14, R5, RZ, 0x3c, !PT ;  /* 0x000000050e0e7212 */ /* 0x000fc800078e3cff */
[----:B------:R-:W-:-:S04]  /*1ed0*/  SHF.L.W.U32.HI R14, R14, 0xb, R14 ;  /* 0x0000000b0e0e7819 */ /* 0x000fc80000010e0e */
[----:B------:R-:W-:-:S05]  /*1ee0*/  IADD3 R5, PT, PT, RZ, -R14, RZ ;  /* 0x8000000eff057210 */ /* 0x000fca0007ffe0ff */
[----:B------:R-:W-:-:S05]  /*1ef0*/  IMAD R5, R5, UR9, RZ ;  /* 0x0000000905057c24 */ /* 0x000fca000f8e02ff */
[----:B------:R-:W-:-:S04]  /*1f00*/  LOP3.LUT R12, R12, R5, RZ, 0x3c, !PT ;  /* 0x000000050c0c7212 */ /* 0x000fc800078e3cff */
[----:B------:R-:W-:-:S05]  /*1f10*/  SHF.L.W.U32.HI R12, R12, 0xb, R12 ;  /* 0x0000000b0c0c7819 */ /* 0x000fca0000010e0c */
[----:B------:R-:W-:-:S04]  /*1f20*/  IMAD.MOV R4, RZ, RZ, -R12 ;  /* 0x000000ffff047224 */ /* 0x000fc800078e0a0c */
        /* <DEDUP_REMOVED lines=12> */
[----:B------:R-:W-:Y:S01]  /*1ff0*/  IMAD R19, R19, UR9, RZ ;  /* 0x0000000913137c24 */ /* 0x000fe2000f8e02ff */
[----:B------:R-:W-:Y:S06]  /*2000*/  @P0 BRA `(.L_x_28) ;  /* 0xfffffffc00180947 */ /* 0x000fec000383ffff */
.L_x_27:
[----:B------:R-:W-:Y:S05]  /*2010*/  BSYNC.RECONVERGENT B1 ;  /* 0x0000000000017941 */ /* 0x000fea0003800200 */
.L_x_26:
[----:B------:R-:W-:Y:S05]  /*2020*/  @!P1 BRA `(.L_x_25) ;  /* 0x0000000400209947 */ /* 0x000fea0003800000 */
[----:B------:R-:W-:Y:S01]  /*2030*/  ISETP.GE.U32.AND P0, PT, R20, 0x4, PT ;  /* 0x000000041400780c */ /* 0x000fe20003f06070 */
[----:B------:R-:W-:Y:S01]  /*2040*/  BSSY.RECONVERGENT B1, `(.L_x_29) ;  /* 0x0000023000017945 */ /* 0x000fe20003800200 */
[----:B------:R-:W-:-:S04]  /*2050*/  LOP3.LUT R10, R7, 0x3, RZ, 0xc0, !PT ;  /* 0x00000003070a7812 */ /* 0x000fc800078ec0ff */
[----:B------:R-:W-:-:S07]  /*2060*/  ISETP.NE.AND P1, PT, R10, RZ, PT ;  /* 0x000000ff0a00720c */ /* 0x000fce0003f25270 */
[----:B------:R-:W-:Y:S06]  /*2070*/  @!P0 BRA `(.L_x_30) ;  /* 0x00000000007c8947 */ /* 0x000fec0003800000 */
[----:B------:R-:W0:Y:S01]  /*2080*/  LDCU.64 UR8, c[0x0][0x380] ;  /* 0x00007000ff0877ac */ /* 0x000e220008000a00 */
[----:B------:R-:W-:-:S05]  /*2090*/  IMAD.IADD R3, R6, 0x1, R17 ;  /* 0x0000000106037824 */ /* 0x000fca00078e0211 */
[C---:B0-----:R-:W-:Y:S01]  /*20a0*/  IADD3 R2, P0, PT, R3.reuse, UR8, RZ ;  /* 0x0000000803027c10 */ /* 0x041fe2000ff1e0ff */
[----:B------:R-:W0:Y:S03]  /*20b0*/  LDCU UR8, c[0x3][0x18] ;  /* 0x00c00300ff0877ac */ /* 0x000e260008000800 */
[----:B------:R-:W-:Y:S01]  /*20c0*/  LEA.HI.X.SX32 R3, R3, UR9, 0x1, P0 ;  /* 0x0000000903037c11 */ /* 0x000fe200080f0eff */
[----:B------:R-:W1:Y:S04]  /*20d0*/  LDCU UR9, c[0x3][0xc] ;  /* 0x00c00180ff0977ac */ /* 0x000e680008000800 */
[----:B------:R-:W0:Y:S04]  /*20e0*/  LDG.E.U8 R4, desc[UR4][R2.64] ;  /* 0x0000000402047981 */ /* 0x000e28000c1e1100 */
[----:B------:R-:W2:Y:S04]  /*20f0*/  LDG.E.U8 R5, desc[UR4][R2.64+0x1] ;  /* 0x0000010402057981 */ /* 0x000ea8000c1e1100 */
[----:B------:R-:W3:Y:S04]  /*2100*/  LDG.E.U8 R8, desc[UR4][R2.64+0x2] ;  /* 0x0000020402087981 */ /* 0x000ee8000c1e1100 */
[----:B------:R-:W4:Y:S01]  /*2110*/  LDG.E.U8 R9, desc[UR4][R2.64+0x3] ;  /* 0x0000030402097981 */ /* 0x000f22000c1e1100 */
[----:B------:R-:W-:-:S02]  /*2120*/  VIADD R17, R17, 0x4 ;  /* 0x0000000411117836 */ /* 0x000fc40000000000 */
[----:B0-----:R-:W-:Y:S02]  /*2130*/  IMAD R4, R4, UR8, RZ ;  /* 0x0000000804047c24 */ /* 0x001fe4000f8e02ff */
[----:B--2---:R-:W-:-:S03]  /*2140*/  IMAD R5, R5, UR8, RZ ;  /* 0x0000000805057c24 */ /* 0x004fc6000f8e02ff */
[----:B------:R-:W-:Y:S01]  /*2150*/  LOP3.LUT R4, R4, R19, RZ, 0x3c, !PT ;  /* 0x0000001304047212 */ /* 0x000fe200078e3cff */
[----:B---3--:R-:W-:-:S03]  /*2160*/  IMAD R8, R8, UR8, RZ ;  /* 0x0000000808087c24 */ /* 0x008fc6000f8e02ff */
[----:B------:R-:W-:Y:S01]  /*2170*/  SHF.L.W.U32.HI R4, R4, 0xb, R4 ;  /* 0x0000000b04047819 */ /* 0x000fe20000010e04 */
[----:B----4-:R-:W-:-:S04]  /*2180*/  IMAD R9, R9, UR8, RZ ;  /* 0x0000000809097c24 */ /* 0x010fc8000f8e02ff */
[----:B------:R-:W-:-:S04]  /*2190*/  IMAD.MOV R4, RZ, RZ, -R4 ;  /* 0x000000ffff047224 */ /* 0x000fc800078e0a04 */
[----:B-1----:R-:W-:-:S05]  /*21a0*/  IMAD R4, R4, UR9, RZ ;  /* 0x0000000904047c24 */ /* 0x002fca000f8e02ff */
        /* <DEDUP_REMOVED lines=11> */
[----:B------:R-:W-:-:S07]  /*2260*/  IMAD R19, R19, UR9, RZ ;  /* 0x0000000913137c24 */ /* 0x000fce000f8e02ff */
.L_x_30:
[----:B------:R-:W-:Y:S05]  /*2270*/  BSYNC.RECONVERGENT B1 ;  /* 0x0000000000017941 */ /* 0x000fea0003800200 */
.L_x_29:
[----:B------:R-:W-:Y:S05]  /*2280*/  @!P1 BRA `(.L_x_25) ;  /* 0x0000000000889947 */ /* 0x000fea0003800000 */
[----:B------:R-:W-:Y:S02]  /*2290*/  ISETP.NE.AND P0, PT, R10, 0x1, PT ;  /* 0x000000010a00780c */ /* 0x000fe40003f05270 */
[----:B------:R-:W-:-:S11]  /*22a0*/  LOP3.LUT R7, R7, 0x1, RZ, 0xc0, !PT ;  /* 0x0000000107077812 */ /* 0x000fd600078ec0ff */
[----:B------:R-:W0:Y:S01]  /*22b0*/  @P0 LDC.64 R4, c[0x0][0x380] ;  /* 0x0000e000ff040b82 */ /* 0x000e220000000a00 */
[----:B------:R-:W-:-:S07]  /*22c0*/  @P0 IMAD.IADD R2, R6, 0x1, R17 ;  /* 0x0000000106020824 */ /* 0x000fce00078e0211 */
[----:B------:R-:W1:Y:S01]  /*22d0*/  @P0 LDC R9, c[0x3][0xc] ;  /* 0x00c00300ff090b82 */ /* 0x000e620000000800 */
[----:B0-----:R-:W-:-:S04]  /*22e0*/  @P0 IADD3 R4, P1, PT, R2, R4, RZ ;  /* 0x0000000402040210 */ /* 0x001fc80007f3e0ff */
[----:B------:R-:W-:Y:S02]  /*22f0*/  @P0 LEA.HI.X.SX32 R5, R2, R5, 0x1, P1 ;  /* 0x0000000502050211 */ /* 0x000fe400008f0eff */
[----:B------:R-:W-:-:S03]  /*2300*/  ISETP.NE.U32.AND P1, PT, R7, 0x1, PT ;  /* 0x000000010700780c */ /* 0x000fc60003f25070 */
[----:B------:R-:W2:Y:S01]  /*2310*/  @P0 LDG.E.U8 R7, desc[UR4][R4.64] ;  /* 0x0000000404070981 */ /* 0x000ea2000c1e1100 */
[----:B------:R-:W-:-:S03]  /*2320*/  @P0 VIADD R17, R17, 0x2 ;  /* 0x0000000211110836 */ /* 0x000fc60000000000 */
[----:B------:R0:W3:Y:S06]  /*2330*/  @P0 LDG.E.U8 R11, desc[UR4][R4.64+0x1] ;  /* 0x00000104040b0981 */ /* 0x0000ec000c1e1100 */
[----:B------:R-:W4:Y:S01]  /*2340*/  @!P1 LDC.64 R2, c[0x0][0x380] ;  /* 0x0000e000ff029b82 */ /* 0x000f220000000a00 */
[----:B------:R-:W-:-:S07]  /*2350*/  @!P1 IMAD.IADD R6, R6, 0x1, R17 ;  /* 0x0000000106069824 */ /* 0x000fce00078e0211 */
[----:B0-----:R-:W0:Y:S01]  /*2360*/  @!P1 LDC R5, c[0x3][0x18] ;  /* 0x00c00600ff059b82 */ /* 0x001e220000000800 */
[----:B----4-:R-:W-:-:S04]  /*2370*/  @!P1 IADD3 R2, P2, PT, R6, R2, RZ ;  /* 0x0000000206029210 */ /* 0x010fc80007f5e0ff */
[----:B------:R-:W-:-:S03]  /*2380*/  @!P1 LEA.HI.X.SX32 R3, R6, R3, 0x1, P2 ;  /* 0x0000000306039211 */ /* 0x000fc600010f0eff */
[----:B------:R-:W2:Y:S02]  /*2390*/  @P0 LDC R6, c[0x3][0x18] ;  /* 0x00c00600ff060b82 */ /* 0x000ea40000000800 */
[----:B------:R4:W0:Y:S06]  /*23a0*/  @!P1 LDG.E.U8 R2, desc[UR4][R2.64] ;  /* 0x0000000402029981 */ /* 0x00082c000c1e1100 */
[----:B----4-:R-:W4:Y:S01]  /*23b0*/  @!P1 LDC R3, c[0x3][0xc] ;  /* 0x00c00300ff039b82 */ /* 0x010f220000000800 */
[----:B--2---:R-:W-:-:S05]  /*23c0*/  @P0 IMAD R8, R7, R6, RZ ;  /* 0x0000000607080224 */ /* 0x004fca00078e02ff */
[----:B------:R-:W-:-:S04]  /*23d0*/  @P0 LOP3.LUT R8, R8, R19, RZ, 0x3c, !PT ;  /* 0x0000001308080212 */ /* 0x000fc800078e3cff */
[----:B------:R-:W-:Y:S01]  /*23e0*/  @P0 SHF.L.W.U32.HI R8, R8, 0xb, R8 ;  /* 0x0000000b08080819 */ /* 0x000fe20000010e08 */
[----:B---3--:R-:W-:-:S04]  /*23f0*/  @P0 IMAD R11, R11, R6, RZ ;  /* 0x000000060b0b0224 */ /* 0x008fc800078e02ff */
[----:B------:R-:W-:-:S04]  /*2400*/  IMAD.MOV R4, RZ, RZ, -R8 ;  /* 0x000000ffff047224 */ /* 0x000fc800078e0a08 */
[----:B-1----:R-:W-:-:S05]  /*2410*/  @P0 IMAD R4, R4, R9, RZ ;  /* 0x0000000904040224 */ /* 0x002fca00078e02ff */
[----:B------:R-:W-:-:S04]  /*2420*/  @P0 LOP3.LUT R4, R11, R4, RZ, 0x3c, !PT ;  /* 0x000000040b040212 */ /* 0x000fc800078e3cff */
[----:B------:R-:W-:-:S05]  /*2430*/  @P0 SHF.L.W.U32.HI R4, R4, 0xb, R4 ;  /* 0x0000000b04040819 */ /* 0x000fca0000010e04 */
[----:B------:R-:W-:-:S04]  /*2440*/  IMAD.MOV R4, RZ, RZ, -R4 ;  /* 0x000000ffff047224 */ /* 0x000fc800078e0a04 */
[----:B------:R-:W-:Y:S02]  /*2450*/  @P0 IMAD R19, R4, R9, RZ ;  /* 0x0000000904130224 */ /* 0x000fe400078e02ff */
[----:B0-----:R-:W-:-:S05]  /*2460*/  @!P1 IMAD R2, R2, R5, RZ ;  /* 0x0000000502029224 */ /* 0x001fca00078e02ff */
[----:B------:R-:W-:-:S04]  /*2470*/  @!P1 LOP3.LUT R2, R2, R19, RZ, 0x3c, !PT ;  /* 0x0000001302029212 */ /* 0x000fc800078e3cff */
[----:B------:R-:W-:-:S05]  /*2480*/  @!P1 SHF.L.W.U32.HI R2, R2, 0xb, R2 ;  /* 0x0000000b02029819 */ /* 0x000fca0000010e02 */
[----:B------:R-:W-:-:S04]  /*2490*/  IMAD.MOV R2, RZ, RZ, -R2 ;  /* 0x000000ffff027224 */ /* 0x000fc800078e0a02 */
[----:B----4-:R-:W-:-:S07]  /*24a0*/  @!P1 IMAD R19, R2, R3, RZ ;  /* 0x0000000302139224 */ /* 0x010fce00078e02ff */
.L_x_25:
[----:B------:R-:W-:Y:S05]  /*24b0*/  BSYNC.RECONVERGENT B0 ;  /* 0x0000000000007941 */ /* 0x000fea0003800200 */
.L_x_24:
[----:B------:R-:W0:Y:S01]  /*24c0*/  LDCU UR8, c[0x3][0x4] ;  /* 0x00c00080ff0877ac */ /* 0x000e220008000800 */
[----:B------:R-:W-:Y:S01]  /*24d0*/  SHF.R.S32.HI R2, RZ, 0xf, R19 ;  /* 0x0000000fff027819 */ /* 0x000fe20000011413 */
[----:B------:R-:W1:Y:S03]  /*24e0*/  LDCU UR9, c[0x3][0x10] ;  /* 0x00c00200ff0977ac */ /* 0x000e660008000800 */
[----:B------:R-:W-:Y:S02]  /*24f0*/  LOP3.LUT R19, R2, R19, RZ, 0x3c, !PT ;  /* 0x0000001302137212 */ /* 0x000fe400078e3cff */
[----:B------:R-:W2:Y:S03]  /*2500*/  LDC.64 R2, c[0x0][0x390] ;  /* 0x0000e400ff027b82 */ /* 0x000ea60000000a00 */
[----:B0-----:R-:W-:-:S05]  /*2510*/  IMAD R19, R19, UR8, RZ ;  /* 0x0000000813137c24 */ /* 0x001fca000f8e02ff */
[----:B------:R-:W-:-:S04]  /*2520*/  SHF.R.S32.HI R4, RZ, 0xd, R19 ;  /* 0x0000000dff047819 */ /* 0x000fc80000011413 */
[----:B------:R-:W-:Y:S01]  /*2530*/  LOP3.LUT R4, R4, R19, RZ, 0x3c, !PT ;  /* 0x0000001304047212 */ /* 0x000fe200078e3cff */
[----:B--2---:R-:W-:-:S04]  /*2540*/  IMAD.WIDE.U32 R2, R0, 0x4, R2 ;  /* 0x0000000400027825 */ /* 0x004fc800078e0002 */
[----:B-1----:R-:W-:-:S05]  /*2550*/  IMAD R4, R4, UR9, RZ ;  /* 0x0000000904047c24 */ /* 0x002fca000f8e02ff */
[----:B------:R-:W-:-:S04]  /*2560*/  SHF.R.S32.HI R5, RZ, 0x10, R4 ;  /* 0x00000010ff057819 */ /* 0x000fc80000011404 */
[----:B------:R-:W-:-:S05]  /*2570*/  LOP3.LUT R5, R5, R4, RZ, 0x3c, !PT ;  /* 0x0000000405057212 */ /* 0x000fca00078e3cff */
[----:B------:R-:W-:Y:S01]  /*2580*/  STG.E desc[UR4][R2.64], R5 ;  /* 0x0000000502007986 */ /* 0x000fe2000c101904 */
[----:B------:R-:W-:Y:S05]  /*2590*/  EXIT ;  /* 0x000000000000794d */ /* 0x000fea0003800000 */
.L_x_12:
[----:B------:R-:W-:Y:S01]  /*25a0*/  HFMA2 R10, -RZ, RZ, 0, 0.004024505615234375 ;  /* 0x00001c1fff0a7431 */ /* 0x000fe200000001ff */
[----:B------:R-:W-:Y:S01]  /*25b0*/  BSSY B1, `(.L_x_31) ;  /* 0x0000006000017945 */ /* 0x000fe20003800000 */
[----:B------:R-:W-:Y:S02]  /*25c0*/  IMAD.MOV.U32 R8, RZ, RZ, R12 ;  /* 0x000000ffff087224 */ /* 0x000fe400078e000c */
[----:B------:R-:W-:-:S07]  /*25d0*/  IMAD.MOV.U32 R3, RZ, RZ, 0x1 ;  /* 0x00000001ff037424 */ /* 0x000fce00078e00ff */
[----:B------:R-:W-:Y:S05]  /*25e0*/  WARPSYNC.COLLECTIVE R7, `(.L_x_32) ;  /* 0x0000000007087348 */ /* 0x000fea0003c00000 */
[----:B------:R0:W1:Y:S02]  /*25f0*/  SHFL.IDX P0, R3, R8, R3, R10 ;  /* 0x0000000308037389 */ /* 0x000064000000000a */
[----:B01----:R-:W-:Y:S05]  /*2600*/  ENDCOLLECTIVE ;  /* 0x000000000000791b */ /* 0x003fea0003800000 */
.L_x_32:
[----:B------:R-:W-:Y:S05]  /*2610*/  BSYNC B1 ;  /* 0x0000000000017941 */ /* 0x000fea0003800000 */
.L_x_31:
[----:B------:R-:W-:Y:S01]  /*2620*/  SHF.L.W.U32.HI R2, R13, 0xc, R13 ;  /* 0x0000000c0d027819 */ /* 0x000fe20000010e0d */
[----:B------:R-:W-:Y:S01]  /*2630*/  BSSY B1, `(.L_x_33) ;  /* 0x0000009000017945 */ /* 0x000fe20003800000 */
[----:B------:R-:W-:Y:S01]  /*2640*/  IMAD.MOV.U32 R12, RZ, RZ, R3 ;  /* 0x000000ffff0c7224 */ /* 0x000fe200078e0003 */
[----:B------:R-:W-:Y:S01]  /*2650*/  SHF.L.W.U32.HI R14, R14, 0x12, R14 ;  /* 0x000000120e0e7819 */ /* 0x000fe20000010e0e */
[----:B------:R-:W-:Y:S02]  /*2660*/  IMAD.MOV.U32 R3, RZ, RZ, 0x2 ;  /* 0x00000002ff037424 */ /* 0x000fe400078e00ff */
[----:B------:R-:W-:Y:S02]  /*2670*/  IMAD.MOV.U32 R8, RZ, RZ, R2 ;  /* 0x000000ffff087224 */ /* 0x000fe400078e0002 */
[----:B------:R-:W-:-:S07]  /*2680*/  IMAD.MOV.U32 R10, RZ, RZ, 0x1c1f ;  /* 0x00001c1fff0a7424 */ /* 0x000fce00078e00ff */
[----:B------:R-:W-:Y:S05]  /*2690*/  WARPSYNC.COLLECTIVE R7, `(.L_x_34) ;  /* 0x0000000007087348 */ /* 0x000fea0003c00000 */
[----:B------:R0:W1:Y:S02]  /*26a0*/  SHFL.IDX P0, R3, R8, R3, R10 ;  /* 0x0000000308037389 */ /* 0x000064000000000a */
[----:B01----:R-:W-:Y:S05]  /*26b0*/  ENDCOLLECTIVE ;  /* 0x000000000000791b */ /* 0x003fea0003800000 */
.L_x_34:
[----:B------:R-:W-:Y:S05]  /*26c0*/  BSYNC B1 ;  /* 0x0000000000017941 */ /* 0x000fea0003800000 */
.L_x_33:
[----:B------:R-:W-:Y:S01]  /*26d0*/  BSSY B1, `(.L_x_35) ;  /* 0x0000008000017945 */ /* 0x000fe20003800000 */
[----:B------:R-:W-:Y:S02]  /*26e0*/  IMAD.MOV.U32 R2, RZ, RZ, R3 ;  /* 0x000000ffff027224 */ /* 0x000fe400078e0003 */
[----:B------:R-:W-:Y:S02]  /*26f0*/  IMAD.MOV.U32 R8, RZ, RZ, R14 ;  /* 0x000000ffff087224 */ /* 0x000fe400078e000e */
[----:B------:R-:W-:Y:S02]  /*2700*/  IMAD.MOV.U32 R3, RZ, RZ, 0x3 ;  /* 0x00000003ff037424 */ /* 0x000fe400078e00ff */
[----:B------:R-:W-:-:S07]  /*2710*/  IMAD.MOV.U32 R10, RZ, RZ, 0x1c1f ;  /* 0x00001c1fff0a7424 */ /* 0x000fce00078e00ff */
[----:B------:R-:W-:Y:S05]  /*2720*/  WARPSYNC.COLLECTIVE R7, `(.L_x_36) ;  /* 0x0000000007087348 */ /* 0x000fea0003c00000 */
[----:B------:R0:W1:Y:S02]  /*2730*/  SHFL.IDX P0, R3, R8, R3, R10 ;  /* 0x0000000308037389 */ /* 0x000064000000000a */
[----:B01----:R-:W-:Y:S05]  /*2740*/  ENDCOLLECTIVE ;  /* 0x000000000000791b */ /* 0x003fea0003800000 */
.L_x_36:
[----:B------:R-:W-:Y:S05]  /*2750*/  BSYNC B1 ;  /* 0x0000000000017941 */ /* 0x000fea0003800000 */
.L_x_35:
[----:B------:R-:W-:Y:S01]  /*2760*/  IMAD.MOV.U32 R14, RZ, RZ, R3 ;  /* 0x000000ffff0e7224 */ /* 0x000fe200078e0003 */
[----:B------:R-:W-:Y:S01]  /*2770*/  LEA.HI R11, R11, R12, R11, 0x1 ;  /* 0x0000000c0b0b7211 */ /* 0x000fe200078f080b */
[----:B------:R-:W-:Y:S06]  /*2780*/  BRA `(.L_x_37) ;  /* 0xffffffe000e87947 */ /* 0x000fec000383ffff */
.L_x_38:
[----:B------:R-:W-:-:S00]  /*2790*/  BRA `(.L_x_38) ;  /* 0xfffffffc00fc7947 */ /* 0x000fc0000383ffff */
[----:B------:R-:W-:-:S00]  /*27a0*/  NOP ;  /* 0x0000000000007918 */ /* 0x000fc00000000000 */
        /* <DEDUP_REMOVED lines=13> */
.L_x_39:


//--------------------- .nv.shared.reserved.0     --------------------------
	.section	.nv.shared.reserved.0,"aw",@nobits
	.weak		__nv_reservedSMEM_offset_0_alias
	.size		__nv_reservedSMEM_offset_0_alias, 0, 64
	.other		__nv_reservedSMEM_offset_0_alias,@"STO_CUDA_RESERVED_SHARED STV_DEFAULT"
__nv_reservedSMEM_offset_0_alias:
	.zero		0
	.zero		64


//--------------------- .nv.constant0._Z6xxhashPhPjS0_ --------------------------
	.section	.nv.constant0._Z6xxhashPhPjS0_,"a",@progbits
	.sectionflags	@""
	.align	4
.nv.constant0._Z6xxhashPhPjS0_:
	.zero		920


//--------------------- SYMBOLS --------------------------

	.type		.nv.reservedSmem.offset0,@object
	.size		.nv.reservedSmem.offset0,0x4
